//
// Generated by NVIDIA NVVM Compiler
//
// Compiler Build ID: CL-36424714
// Cuda compilation tools, release 13.0, V13.0.88
// Based on NVVM 20.0.0
//

.version 9.0
.target sm_100
.address_size 64

	// .globl	_Z22fp8_gemm_f16acc_kernelPKhS0_Ptiii
// _ZZ22fp8_gemm_f16acc_kernelPKhS0_PtiiiE6smem_A has been demoted
// _ZZ22fp8_gemm_f16acc_kernelPKhS0_PtiiiE6smem_B has been demoted

.visible .entry _Z22fp8_gemm_f16acc_kernelPKhS0_Ptiii(
	.param .u64 .ptr .align 1 _Z22fp8_gemm_f16acc_kernelPKhS0_Ptiii_param_0,
	.param .u64 .ptr .align 1 _Z22fp8_gemm_f16acc_kernelPKhS0_Ptiii_param_1,
	.param .u64 .ptr .align 1 _Z22fp8_gemm_f16acc_kernelPKhS0_Ptiii_param_2,
	.param .u32 _Z22fp8_gemm_f16acc_kernelPKhS0_Ptiii_param_3,
	.param .u32 _Z22fp8_gemm_f16acc_kernelPKhS0_Ptiii_param_4,
	.param .u32 _Z22fp8_gemm_f16acc_kernelPKhS0_Ptiii_param_5
)
.maxntid 256
{
	.reg .pred 	%p<123>;
	.reg .b32 	%r<1071>;
	.reg .b64 	%rd<79>;
	// demoted variable
	.shared .align 1 .b8 _ZZ22fp8_gemm_f16acc_kernelPKhS0_PtiiiE6smem_A[18432];
	// demoted variable
	.shared .align 1 .b8 _ZZ22fp8_gemm_f16acc_kernelPKhS0_PtiiiE6smem_B[18432];
	ld.param.u64 	%rd17, [_Z22fp8_gemm_f16acc_kernelPKhS0_Ptiii_param_2];
	ld.param.u32 	%r225, [_Z22fp8_gemm_f16acc_kernelPKhS0_Ptiii_param_3];
	ld.param.u32 	%r226, [_Z22fp8_gemm_f16acc_kernelPKhS0_Ptiii_param_4];
	ld.param.u32 	%r227, [_Z22fp8_gemm_f16acc_kernelPKhS0_Ptiii_param_5];
	cvta.to.global.u64 	%rd1, %rd17;
	mov.u32 	%r229, %ctaid.x;
	shl.b32 	%r1, %r229, 7;
	mov.u32 	%r230, %ctaid.y;
	shl.b32 	%r2, %r230, 7;
	mov.u32 	%r3, %tid.x;
	shl.b32 	%r231, %r3, 4;
	and.b32  	%r967, %r231, 112;
	setp.lt.s32 	%p1, %r227, 1;
	mov.b32 	%r975, 0;
	mov.u32 	%r976, %r975;
	mov.u32 	%r977, %r975;
	mov.u32 	%r978, %r975;
	mov.u32 	%r979, %r975;
	mov.u32 	%r980, %r975;
	mov.u32 	%r981, %r975;
	mov.u32 	%r982, %r975;
	mov.u32 	%r983, %r975;
	mov.u32 	%r984, %r975;
	mov.u32 	%r985, %r975;
	mov.u32 	%r986, %r975;
	mov.u32 	%r987, %r975;
	mov.u32 	%r988, %r975;
	mov.u32 	%r989, %r975;
	mov.u32 	%r990, %r975;
	mov.u32 	%r991, %r975;
	mov.u32 	%r992, %r975;
	mov.u32 	%r993, %r975;
	mov.u32 	%r994, %r975;
	mov.u32 	%r995, %r975;
	mov.u32 	%r996, %r975;
	mov.u32 	%r997, %r975;
	mov.u32 	%r998, %r975;
	mov.u32 	%r999, %r975;
	mov.u32 	%r1000, %r975;
	mov.u32 	%r1001, %r975;
	mov.u32 	%r1002, %r975;
	mov.u32 	%r1003, %r975;
	mov.u32 	%r1004, %r975;
	mov.u32 	%r1005, %r975;
	mov.u32 	%r1006, %r975;
	@%p1 bra 	$L__BB0_19;
	shr.u32 	%r234, %r3, 3;
	add.s32 	%r5, %r234, %r1;
	mad.lo.s32 	%r235, %r234, 144, %r967;
	mov.u32 	%r236, _ZZ22fp8_gemm_f16acc_kernelPKhS0_PtiiiE6smem_A;
	add.s32 	%r6, %r236, %r235;
	add.s32 	%r237, %r5, 32;
	add.s32 	%r238, %r5, 64;
	add.s32 	%r7, %r5, 96;
	add.s32 	%r8, %r234, %r2;
	mov.u32 	%r239, _ZZ22fp8_gemm_f16acc_kernelPKhS0_PtiiiE6smem_B;
	add.s32 	%r9, %r239, %r235;
	add.s32 	%r10, %r8, 32;
	add.s32 	%r11, %r8, 64;
	add.s32 	%r12, %r8, 96;
	mad.lo.s32 	%r974, %r8, %r227, %r967;
	mad.lo.s32 	%r973, %r10, %r227, %r967;
	mad.lo.s32 	%r972, %r11, %r227, %r967;
	mad.lo.s32 	%r971, %r12, %r227, %r967;
	mad.lo.s32 	%r970, %r7, %r227, %r967;
	mad.lo.s32 	%r969, %r238, %r227, %r967;
	mad.lo.s32 	%r968, %r237, %r227, %r967;
	mad.lo.s32 	%r966, %r5, %r227, %r967;
	mov.b32 	%r975, 0;
	mov.b32 	%r965, 16;
$L__BB0_2:
	ld.param.u64 	%rd74, [_Z22fp8_gemm_f16acc_kernelPKhS0_Ptiii_param_0];
	setp.lt.s32 	%p2, %r5, %r225;
	cvt.s64.s32 	%rd18, %r970;
	add.s64 	%rd2, %rd74, %rd18;
	cvt.s64.s32 	%rd19, %r969;
	add.s64 	%rd3, %rd74, %rd19;
	cvt.s64.s32 	%rd20, %r968;
	add.s64 	%rd4, %rd74, %rd20;
	cvt.s64.s32 	%rd21, %r966;
	add.s64 	%rd5, %rd74, %rd21;
	add.s32 	%r63, %r967, 16;
	setp.le.s32 	%p3, %r63, %r227;
	and.pred  	%p4, %p2, %p3;
	mov.b32 	%r1039, 0;
	mov.u32 	%r1040, %r1039;
	mov.u32 	%r1041, %r1039;
	mov.u32 	%r1042, %r1039;
	@%p4 bra 	$L__BB0_3;
	bra.uni 	$L__BB0_4;
$L__BB0_3:
	// begin inline asm
	ld.global.nc.v4.u32 {%r1042,%r1041,%r1040,%r1039}, [%rd5];
	// end inline asm
$L__BB0_4:
	setp.gt.s32 	%p5, %r63, %r227;
	add.s32 	%r246, %r5, 32;
	setp.ge.s32 	%p6, %r246, %r225;
	st.shared.v4.u32 	[%r6], {%r1042, %r1041, %r1040, %r1039};
	mov.b32 	%r1043, 0;
	or.pred  	%p7, %p6, %p5;
	mov.u32 	%r1044, %r1043;
	mov.u32 	%r1045, %r1043;
	mov.u32 	%r1046, %r1043;
	@%p7 bra 	$L__BB0_6;
	// begin inline asm
	ld.global.nc.v4.u32 {%r1046,%r1045,%r1044,%r1043}, [%rd4];
	// end inline asm
$L__BB0_6:
	add.s32 	%r252, %r5, 64;
	setp.ge.s32 	%p9, %r252, %r225;
	st.shared.v4.u32 	[%r6+4608], {%r1046, %r1045, %r1044, %r1043};
	mov.b32 	%r1047, 0;
	or.pred  	%p10, %p9, %p5;
	mov.u32 	%r1048, %r1047;
	mov.u32 	%r1049, %r1047;
	mov.u32 	%r1050, %r1047;
	@%p10 bra 	$L__BB0_8;
	// begin inline asm
	ld.global.nc.v4.u32 {%r1050,%r1049,%r1048,%r1047}, [%rd3];
	// end inline asm
$L__BB0_8:
	setp.ge.s32 	%p12, %r7, %r225;
	st.shared.v4.u32 	[%r6+9216], {%r1050, %r1049, %r1048, %r1047};
	mov.b32 	%r1051, 0;
	or.pred  	%p13, %p12, %p5;
	mov.u32 	%r1052, %r1051;
	mov.u32 	%r1053, %r1051;
	mov.u32 	%r1054, %r1051;
	@%p13 bra 	$L__BB0_10;
	// begin inline asm
	ld.global.nc.v4.u32 {%r1054,%r1053,%r1052,%r1051}, [%rd2];
	// end inline asm
$L__BB0_10:
	setp.ge.s32 	%p15, %r8, %r226;
	st.shared.v4.u32 	[%r6+13824], {%r1054, %r1053, %r1052, %r1051};
	mov.b32 	%r1055, 0;
	or.pred  	%p16, %p15, %p5;
	mov.u32 	%r1056, %r1055;
	mov.u32 	%r1057, %r1055;
	mov.u32 	%r1058, %r1055;
	@%p16 bra 	$L__BB0_12;
	ld.param.u64 	%rd75, [_Z22fp8_gemm_f16acc_kernelPKhS0_Ptiii_param_1];
	cvt.u64.u32 	%rd27, %r974;
	add.s64 	%rd26, %rd75, %rd27;
	// begin inline asm
	ld.global.nc.v4.u32 {%r1058,%r1057,%r1056,%r1055}, [%rd26];
	// end inline asm
$L__BB0_12:
	setp.ge.s32 	%p18, %r10, %r226;
	st.shared.v4.u32 	[%r9], {%r1058, %r1057, %r1056, %r1055};
	mov.b32 	%r1059, 0;
	or.pred  	%p19, %p18, %p5;
	mov.u32 	%r1060, %r1059;
	mov.u32 	%r1061, %r1059;
	mov.u32 	%r1062, %r1059;
	@%p19 bra 	$L__BB0_14;
	ld.param.u64 	%rd76, [_Z22fp8_gemm_f16acc_kernelPKhS0_Ptiii_param_1];
	cvt.u64.u32 	%rd29, %r973;
	add.s64 	%rd28, %rd76, %rd29;
	// begin inline asm
	ld.global.nc.v4.u32 {%r1062,%r1061,%r1060,%r1059}, [%rd28];
	// end inline asm
$L__BB0_14:
	setp.ge.s32 	%p21, %r11, %r226;
	st.shared.v4.u32 	[%r9+4608], {%r1062, %r1061, %r1060, %r1059};
	mov.b32 	%r1063, 0;
	or.pred  	%p22, %p21, %p5;
	mov.u32 	%r1064, %r1063;
	mov.u32 	%r1065, %r1063;
	mov.u32 	%r1066, %r1063;
	@%p22 bra 	$L__BB0_16;
	ld.param.u64 	%rd77, [_Z22fp8_gemm_f16acc_kernelPKhS0_Ptiii_param_1];
	cvt.u64.u32 	%rd31, %r972;
	add.s64 	%rd30, %rd77, %rd31;
	// begin inline asm
	ld.global.nc.v4.u32 {%r1066,%r1065,%r1064,%r1063}, [%rd30];
	// end inline asm
$L__BB0_16:
	setp.ge.s32 	%p24, %r12, %r226;
	st.shared.v4.u32 	[%r9+9216], {%r1066, %r1065, %r1064, %r1063};
	mov.b32 	%r1067, 0;
	or.pred  	%p25, %p24, %p5;
	mov.u32 	%r1068, %r1067;
	mov.u32 	%r1069, %r1067;
	mov.u32 	%r1070, %r1067;
	@%p25 bra 	$L__BB0_18;
	ld.param.u64 	%rd78, [_Z22fp8_gemm_f16acc_kernelPKhS0_Ptiii_param_1];
	cvt.u64.u32 	%rd33, %r971;
	add.s64 	%rd32, %rd78, %rd33;
	// begin inline asm
	ld.global.nc.v4.u32 {%r1070,%r1069,%r1068,%r1067}, [%rd32];
	// end inline asm
$L__BB0_18:
	st.shared.v4.u32 	[%r9+13824], {%r1070, %r1069, %r1068, %r1067};
	bar.sync 	0;
	mov.u32 	%r922, %tid.x;
	shl.b32 	%r923, %r922, 2;
	and.b32  	%r924, %r923, 12;
	shr.u32 	%r925, %r922, 2;
	and.b32  	%r926, %r925, 7;
	shr.u32 	%r927, %r922, 1;
	and.b32  	%r928, %r927, 64;
	or.b32  	%r929, %r926, %r928;
	mul.lo.s32 	%r930, %r929, 144;
	or.b32  	%r931, %r924, %r930;
	mov.u32 	%r932, _ZZ22fp8_gemm_f16acc_kernelPKhS0_PtiiiE6smem_A;
	add.s32 	%r933, %r932, %r931;
	ld.shared.u32 	%r284, [%r933];
	ld.shared.u32 	%r285, [%r933+1152];
	ld.shared.u32 	%r286, [%r933+16];
	ld.shared.u32 	%r287, [%r933+1168];
	ld.shared.u32 	%r324, [%r933+2304];
	ld.shared.u32 	%r325, [%r933+3456];
	ld.shared.u32 	%r326, [%r933+2320];
	ld.shared.u32 	%r327, [%r933+3472];
	ld.shared.u32 	%r364, [%r933+4608];
	ld.shared.u32 	%r365, [%r933+5760];
	ld.shared.u32 	%r366, [%r933+4624];
	ld.shared.u32 	%r367, [%r933+5776];
	ld.shared.u32 	%r404, [%r933+6912];
	ld.shared.u32 	%r405, [%r933+8064];
	ld.shared.u32 	%r406, [%r933+6928];
	ld.shared.u32 	%r407, [%r933+8080];
	and.b32  	%r934, %r922, 96;
	or.b32  	%r935, %r926, %r934;
	mul.lo.s32 	%r936, %r935, 144;
	or.b32  	%r937, %r924, %r936;
	mov.u32 	%r938, _ZZ22fp8_gemm_f16acc_kernelPKhS0_PtiiiE6smem_B;
	add.s32 	%r939, %r938, %r937;
	ld.shared.u32 	%r288, [%r939];
	ld.shared.u32 	%r289, [%r939+16];
	ld.shared.u32 	%r298, [%r939+1152];
	ld.shared.u32 	%r299, [%r939+1168];
	ld.shared.u32 	%r308, [%r939+2304];
	ld.shared.u32 	%r309, [%r939+2320];
	ld.shared.u32 	%r318, [%r939+3456];
	ld.shared.u32 	%r319, [%r939+3472];
	// begin inline asm
	mma.sync.aligned.m16n8k32.row.col.f16.e4m3.e4m3.f16 {%r282,%r283},{%r284,%r285,%r286,%r287},{%r288,%r289},{%r982,%r981};

	// end inline asm
	// begin inline asm
	mma.sync.aligned.m16n8k32.row.col.f16.e4m3.e4m3.f16 {%r292,%r293},{%r284,%r285,%r286,%r287},{%r298,%r299},{%r980,%r979};

	// end inline asm
	// begin inline asm
	mma.sync.aligned.m16n8k32.row.col.f16.e4m3.e4m3.f16 {%r302,%r303},{%r284,%r285,%r286,%r287},{%r308,%r309},{%r978,%r977};

	// end inline asm
	// begin inline asm
	mma.sync.aligned.m16n8k32.row.col.f16.e4m3.e4m3.f16 {%r312,%r313},{%r284,%r285,%r286,%r287},{%r318,%r319},{%r976,%r975};

	// end inline asm
	// begin inline asm
	mma.sync.aligned.m16n8k32.row.col.f16.e4m3.e4m3.f16 {%r322,%r323},{%r324,%r325,%r326,%r327},{%r288,%r289},{%r983,%r984};

	// end inline asm
	// begin inline asm
	mma.sync.aligned.m16n8k32.row.col.f16.e4m3.e4m3.f16 {%r332,%r333},{%r324,%r325,%r326,%r327},{%r298,%r299},{%r985,%r986};

	// end inline asm
	// begin inline asm
	mma.sync.aligned.m16n8k32.row.col.f16.e4m3.e4m3.f16 {%r342,%r343},{%r324,%r325,%r326,%r327},{%r308,%r309},{%r987,%r988};

	// end inline asm
	// begin inline asm
	mma.sync.aligned.m16n8k32.row.col.f16.e4m3.e4m3.f16 {%r352,%r353},{%r324,%r325,%r326,%r327},{%r318,%r319},{%r989,%r990};

	// end inline asm
	// begin inline asm
	mma.sync.aligned.m16n8k32.row.col.f16.e4m3.e4m3.f16 {%r362,%r363},{%r364,%r365,%r366,%r367},{%r288,%r289},{%r991,%r992};

	// end inline asm
	// begin inline asm
	mma.sync.aligned.m16n8k32.row.col.f16.e4m3.e4m3.f16 {%r372,%r373},{%r364,%r365,%r366,%r367},{%r298,%r299},{%r993,%r994};

	// end inline asm
	// begin inline asm
	mma.sync.aligned.m16n8k32.row.col.f16.e4m3.e4m3.f16 {%r382,%r383},{%r364,%r365,%r366,%r367},{%r308,%r309},{%r995,%r996};

	// end inline asm
	// begin inline asm
	mma.sync.aligned.m16n8k32.row.col.f16.e4m3.e4m3.f16 {%r392,%r393},{%r364,%r365,%r366,%r367},{%r318,%r319},{%r997,%r998};

	// end inline asm
	// begin inline asm
	mma.sync.aligned.m16n8k32.row.col.f16.e4m3.e4m3.f16 {%r402,%r403},{%r404,%r405,%r406,%r407},{%r288,%r289},{%r999,%r1000};

	// end inline asm
	// begin inline asm
	mma.sync.aligned.m16n8k32.row.col.f16.e4m3.e4m3.f16 {%r412,%r413},{%r404,%r405,%r406,%r407},{%r298,%r299},{%r1001,%r1002};

	// end inline asm
	// begin inline asm
	mma.sync.aligned.m16n8k32.row.col.f16.e4m3.e4m3.f16 {%r422,%r423},{%r404,%r405,%r406,%r407},{%r308,%r309},{%r1003,%r1004};

	// end inline asm
	// begin inline asm
	mma.sync.aligned.m16n8k32.row.col.f16.e4m3.e4m3.f16 {%r432,%r433},{%r404,%r405,%r406,%r407},{%r318,%r319},{%r1005,%r1006};

	// end inline asm
	ld.shared.u32 	%r474, [%r933+32];
	ld.shared.u32 	%r475, [%r933+1184];
	ld.shared.u32 	%r476, [%r933+48];
	ld.shared.u32 	%r477, [%r933+1200];
	ld.shared.u32 	%r514, [%r933+2336];
	ld.shared.u32 	%r515, [%r933+3488];
	ld.shared.u32 	%r516, [%r933+2352];
	ld.shared.u32 	%r517, [%r933+3504];
	ld.shared.u32 	%r554, [%r933+4640];
	ld.shared.u32 	%r555, [%r933+5792];
	ld.shared.u32 	%r556, [%r933+4656];
	ld.shared.u32 	%r557, [%r933+5808];
	ld.shared.u32 	%r594, [%r933+6944];
	ld.shared.u32 	%r595, [%r933+8096];
	ld.shared.u32 	%r596, [%r933+6960];
	ld.shared.u32 	%r597, [%r933+8112];
	ld.shared.u32 	%r568, [%r939+32];
	ld.shared.u32 	%r569, [%r939+48];
	ld.shared.u32 	%r578, [%r939+1184];
	ld.shared.u32 	%r579, [%r939+1200];
	ld.shared.u32 	%r588, [%r939+2336];
	ld.shared.u32 	%r589, [%r939+2352];
	ld.shared.u32 	%r598, [%r939+3488];
	ld.shared.u32 	%r599, [%r939+3504];
	// begin inline asm
	mma.sync.aligned.m16n8k32.row.col.f16.e4m3.e4m3.f16 {%r442,%r443},{%r474,%r475,%r476,%r477},{%r568,%r569},{%r282,%r283};

	// end inline asm
	// begin inline asm
	mma.sync.aligned.m16n8k32.row.col.f16.e4m3.e4m3.f16 {%r452,%r453},{%r474,%r475,%r476,%r477},{%r578,%r579},{%r292,%r293};

	// end inline asm
	// begin inline asm
	mma.sync.aligned.m16n8k32.row.col.f16.e4m3.e4m3.f16 {%r462,%r463},{%r474,%r475,%r476,%r477},{%r588,%r589},{%r302,%r303};

	// end inline asm
	// begin inline asm
	mma.sync.aligned.m16n8k32.row.col.f16.e4m3.e4m3.f16 {%r472,%r473},{%r474,%r475,%r476,%r477},{%r598,%r599},{%r312,%r313};

	// end inline asm
	// begin inline asm
	mma.sync.aligned.m16n8k32.row.col.f16.e4m3.e4m3.f16 {%r482,%r483},{%r514,%r515,%r516,%r517},{%r568,%r569},{%r322,%r323};

	// end inline asm
	// begin inline asm
	mma.sync.aligned.m16n8k32.row.col.f16.e4m3.e4m3.f16 {%r492,%r493},{%r514,%r515,%r516,%r517},{%r578,%r579},{%r332,%r333};

	// end inline asm
	// begin inline asm
	mma.sync.aligned.m16n8k32.row.col.f16.e4m3.e4m3.f16 {%r502,%r503},{%r514,%r515,%r516,%r517},{%r588,%r589},{%r342,%r343};

	// end inline asm
	// begin inline asm
	mma.sync.aligned.m16n8k32.row.col.f16.e4m3.e4m3.f16 {%r512,%r513},{%r514,%r515,%r516,%r517},{%r598,%r599},{%r352,%r353};

	// end inline asm
	// begin inline asm
	mma.sync.aligned.m16n8k32.row.col.f16.e4m3.e4m3.f16 {%r522,%r523},{%r554,%r555,%r556,%r557},{%r568,%r569},{%r362,%r363};

	// end inline asm
	// begin inline asm
	mma.sync.aligned.m16n8k32.row.col.f16.e4m3.e4m3.f16 {%r532,%r533},{%r554,%r555,%r556,%r557},{%r578,%r579},{%r372,%r373};

	// end inline asm
	// begin inline asm
	mma.sync.aligned.m16n8k32.row.col.f16.e4m3.e4m3.f16 {%r542,%r543},{%r554,%r555,%r556,%r557},{%r588,%r589},{%r382,%r383};

	// end inline asm
	// begin inline asm
	mma.sync.aligned.m16n8k32.row.col.f16.e4m3.e4m3.f16 {%r552,%r553},{%r554,%r555,%r556,%r557},{%r598,%r599},{%r392,%r393};

	// end inline asm
	// begin inline asm
	mma.sync.aligned.m16n8k32.row.col.f16.e4m3.e4m3.f16 {%r562,%r563},{%r594,%r595,%r596,%r597},{%r568,%r569},{%r402,%r403};

	// end inline asm
	// begin inline asm
	mma.sync.aligned.m16n8k32.row.col.f16.e4m3.e4m3.f16 {%r572,%r573},{%r594,%r595,%r596,%r597},{%r578,%r579},{%r412,%r413};

	// end inline asm
	// begin inline asm
	mma.sync.aligned.m16n8k32.row.col.f16.e4m3.e4m3.f16 {%r582,%r583},{%r594,%r595,%r596,%r597},{%r588,%r589},{%r422,%r423};

	// end inline asm
	// begin inline asm
	mma.sync.aligned.m16n8k32.row.col.f16.e4m3.e4m3.f16 {%r592,%r593},{%r594,%r595,%r596,%r597},{%r598,%r599},{%r432,%r433};

	// end inline asm
	ld.shared.u32 	%r634, [%r933+64];
	ld.shared.u32 	%r635, [%r933+1216];
	ld.shared.u32 	%r636, [%r933+80];
	ld.shared.u32 	%r637, [%r933+1232];
	ld.shared.u32 	%r674, [%r933+2368];
	ld.shared.u32 	%r675, [%r933+3520];
	ld.shared.u32 	%r676, [%r933+2384];
	ld.shared.u32 	%r677, [%r933+3536];
	ld.shared.u32 	%r714, [%r933+4672];
	ld.shared.u32 	%r715, [%r933+5824];
	ld.shared.u32 	%r716, [%r933+4688];
	ld.shared.u32 	%r717, [%r933+5840];
	ld.shared.u32 	%r754, [%r933+6976];
	ld.shared.u32 	%r755, [%r933+8128];
	ld.shared.u32 	%r756, [%r933+6992];
	ld.shared.u32 	%r757, [%r933+8144];
	ld.shared.u32 	%r728, [%r939+64];
	ld.shared.u32 	%r729, [%r939+80];
	ld.shared.u32 	%r738, [%r939+1216];
	ld.shared.u32 	%r739, [%r939+1232];
	ld.shared.u32 	%r748, [%r939+2368];
	ld.shared.u32 	%r749, [%r939+2384];
	ld.shared.u32 	%r758, [%r939+3520];
	ld.shared.u32 	%r759, [%r939+3536];
	// begin inline asm
	mma.sync.aligned.m16n8k32.row.col.f16.e4m3.e4m3.f16 {%r602,%r603},{%r634,%r635,%r636,%r637},{%r728,%r729},{%r442,%r443};

	// end inline asm
	// begin inline asm
	mma.sync.aligned.m16n8k32.row.col.f16.e4m3.e4m3.f16 {%r612,%r613},{%r634,%r635,%r636,%r637},{%r738,%r739},{%r452,%r453};

	// end inline asm
	// begin inline asm
	mma.sync.aligned.m16n8k32.row.col.f16.e4m3.e4m3.f16 {%r622,%r623},{%r634,%r635,%r636,%r637},{%r748,%r749},{%r462,%r463};

	// end inline asm
	// begin inline asm
	mma.sync.aligned.m16n8k32.row.col.f16.e4m3.e4m3.f16 {%r632,%r633},{%r634,%r635,%r636,%r637},{%r758,%r759},{%r472,%r473};

	// end inline asm
	// begin inline asm
	mma.sync.aligned.m16n8k32.row.col.f16.e4m3.e4m3.f16 {%r642,%r643},{%r674,%r675,%r676,%r677},{%r728,%r729},{%r482,%r483};

	// end inline asm
	// begin inline asm
	mma.sync.aligned.m16n8k32.row.col.f16.e4m3.e4m3.f16 {%r652,%r653},{%r674,%r675,%r676,%r677},{%r738,%r739},{%r492,%r493};

	// end inline asm
	// begin inline asm
	mma.sync.aligned.m16n8k32.row.col.f16.e4m3.e4m3.f16 {%r662,%r663},{%r674,%r675,%r676,%r677},{%r748,%r749},{%r502,%r503};

	// end inline asm
	// begin inline asm
	mma.sync.aligned.m16n8k32.row.col.f16.e4m3.e4m3.f16 {%r672,%r673},{%r674,%r675,%r676,%r677},{%r758,%r759},{%r512,%r513};

	// end inline asm
	// begin inline asm
	mma.sync.aligned.m16n8k32.row.col.f16.e4m3.e4m3.f16 {%r682,%r683},{%r714,%r715,%r716,%r717},{%r728,%r729},{%r522,%r523};

	// end inline asm
	// begin inline asm
	mma.sync.aligned.m16n8k32.row.col.f16.e4m3.e4m3.f16 {%r692,%r693},{%r714,%r715,%r716,%r717},{%r738,%r739},{%r532,%r533};

	// end inline asm
	// begin inline asm
	mma.sync.aligned.m16n8k32.row.col.f16.e4m3.e4m3.f16 {%r702,%r703},{%r714,%r715,%r716,%r717},{%r748,%r749},{%r542,%r543};

	// end inline asm
	// begin inline asm
	mma.sync.aligned.m16n8k32.row.col.f16.e4m3.e4m3.f16 {%r712,%r713},{%r714,%r715,%r716,%r717},{%r758,%r759},{%r552,%r553};

	// end inline asm
	// begin inline asm
	mma.sync.aligned.m16n8k32.row.col.f16.e4m3.e4m3.f16 {%r722,%r723},{%r754,%r755,%r756,%r757},{%r728,%r729},{%r562,%r563};

	// end inline asm
	// begin inline asm
	mma.sync.aligned.m16n8k32.row.col.f16.e4m3.e4m3.f16 {%r732,%r733},{%r754,%r755,%r756,%r757},{%r738,%r739},{%r572,%r573};

	// end inline asm
	// begin inline asm
	mma.sync.aligned.m16n8k32.row.col.f16.e4m3.e4m3.f16 {%r742,%r743},{%r754,%r755,%r756,%r757},{%r748,%r749},{%r582,%r583};

	// end inline asm
	// begin inline asm
	mma.sync.aligned.m16n8k32.row.col.f16.e4m3.e4m3.f16 {%r752,%r753},{%r754,%r755,%r756,%r757},{%r758,%r759},{%r592,%r593};

	// end inline asm
	ld.shared.u32 	%r794, [%r933+96];
	ld.shared.u32 	%r795, [%r933+1248];
	ld.shared.u32 	%r796, [%r933+112];
	ld.shared.u32 	%r797, [%r933+1264];
	ld.shared.u32 	%r834, [%r933+2400];
	ld.shared.u32 	%r835, [%r933+3552];
	ld.shared.u32 	%r836, [%r933+2416];
	ld.shared.u32 	%r837, [%r933+3568];
	ld.shared.u32 	%r874, [%r933+4704];
	ld.shared.u32 	%r875, [%r933+5856];
	ld.shared.u32 	%r876, [%r933+4720];
	ld.shared.u32 	%r877, [%r933+5872];
	ld.shared.u32 	%r914, [%r933+7008];
	ld.shared.u32 	%r915, [%r933+8160];
	ld.shared.u32 	%r916, [%r933+7024];
	ld.shared.u32 	%r917, [%r933+8176];
	ld.shared.u32 	%r888, [%r939+96];
	ld.shared.u32 	%r889, [%r939+112];
	ld.shared.u32 	%r898, [%r939+1248];
	ld.shared.u32 	%r899, [%r939+1264];
	ld.shared.u32 	%r908, [%r939+2400];
	ld.shared.u32 	%r909, [%r939+2416];
	ld.shared.u32 	%r918, [%r939+3552];
	ld.shared.u32 	%r919, [%r939+3568];
	// begin inline asm
	mma.sync.aligned.m16n8k32.row.col.f16.e4m3.e4m3.f16 {%r982,%r981},{%r794,%r795,%r796,%r797},{%r888,%r889},{%r602,%r603};

	// end inline asm
	// begin inline asm
	mma.sync.aligned.m16n8k32.row.col.f16.e4m3.e4m3.f16 {%r980,%r979},{%r794,%r795,%r796,%r797},{%r898,%r899},{%r612,%r613};

	// end inline asm
	// begin inline asm
	mma.sync.aligned.m16n8k32.row.col.f16.e4m3.e4m3.f16 {%r978,%r977},{%r794,%r795,%r796,%r797},{%r908,%r909},{%r622,%r623};

	// end inline asm
	// begin inline asm
	mma.sync.aligned.m16n8k32.row.col.f16.e4m3.e4m3.f16 {%r976,%r975},{%r794,%r795,%r796,%r797},{%r918,%r919},{%r632,%r633};

	// end inline asm
	// begin inline asm
	mma.sync.aligned.m16n8k32.row.col.f16.e4m3.e4m3.f16 {%r983,%r984},{%r834,%r835,%r836,%r837},{%r888,%r889},{%r642,%r643};

	// end inline asm
	// begin inline asm
	mma.sync.aligned.m16n8k32.row.col.f16.e4m3.e4m3.f16 {%r985,%r986},{%r834,%r835,%r836,%r837},{%r898,%r899},{%r652,%r653};

	// end inline asm
	// begin inline asm
	mma.sync.aligned.m16n8k32.row.col.f16.e4m3.e4m3.f16 {%r987,%r988},{%r834,%r835,%r836,%r837},{%r908,%r909},{%r662,%r663};

	// end inline asm
	// begin inline asm
	mma.sync.aligned.m16n8k32.row.col.f16.e4m3.e4m3.f16 {%r989,%r990},{%r834,%r835,%r836,%r837},{%r918,%r919},{%r672,%r673};

	// end inline asm
	// begin inline asm
	mma.sync.aligned.m16n8k32.row.col.f16.e4m3.e4m3.f16 {%r991,%r992},{%r874,%r875,%r876,%r877},{%r888,%r889},{%r682,%r683};

	// end inline asm
	// begin inline asm
	mma.sync.aligned.m16n8k32.row.col.f16.e4m3.e4m3.f16 {%r993,%r994},{%r874,%r875,%r876,%r877},{%r898,%r899},{%r692,%r693};

	// end inline asm
	// begin inline asm
	mma.sync.aligned.m16n8k32.row.col.f16.e4m3.e4m3.f16 {%r995,%r996},{%r874,%r875,%r876,%r877},{%r908,%r909},{%r702,%r703};

	// end inline asm
	// begin inline asm
	mma.sync.aligned.m16n8k32.row.col.f16.e4m3.e4m3.f16 {%r997,%r998},{%r874,%r875,%r876,%r877},{%r918,%r919},{%r712,%r713};

	// end inline asm
	// begin inline asm
	mma.sync.aligned.m16n8k32.row.col.f16.e4m3.e4m3.f16 {%r999,%r1000},{%r914,%r915,%r916,%r917},{%r888,%r889},{%r722,%r723};

	// end inline asm
	// begin inline asm
	mma.sync.aligned.m16n8k32.row.col.f16.e4m3.e4m3.f16 {%r1001,%r1002},{%r914,%r915,%r916,%r917},{%r898,%r899},{%r732,%r733};

	// end inline asm
	// begin inline asm
	mma.sync.aligned.m16n8k32.row.col.f16.e4m3.e4m3.f16 {%r1003,%r1004},{%r914,%r915,%r916,%r917},{%r908,%r909},{%r742,%r743};

	// end inline asm
	// begin inline asm
	mma.sync.aligned.m16n8k32.row.col.f16.e4m3.e4m3.f16 {%r1005,%r1006},{%r914,%r915,%r916,%r917},{%r918,%r919},{%r752,%r753};

	// end inline asm
	bar.sync 	0;
	add.s32 	%r974, %r974, 128;
	add.s32 	%r973, %r973, 128;
	add.s32 	%r972, %r972, 128;
	add.s32 	%r971, %r971, 128;
	add.s32 	%r970, %r970, 128;
	add.s32 	%r969, %r969, 128;
	add.s32 	%r968, %r968, 128;
	add.s32 	%r967, %r967, 128;
	add.s32 	%r966, %r966, 128;
	add.s32 	%r208, %r965, 128;
	add.s32 	%r940, %r965, 112;
	setp.lt.s32 	%p26, %r940, %r227;
	mov.u32 	%r965, %r208;
	@%p26 bra 	$L__BB0_2;
$L__BB0_19:
	mov.u32 	%r941, %tid.x;
	shr.u32 	%r942, %r941, 1;
	and.b32  	%r943, %r942, 64;
	mov.u32 	%r944, %ctaid.x;
	shl.b32 	%r945, %r944, 7;
	or.b32  	%r946, %r943, %r945;
	shr.u32 	%r947, %r941, 2;
	and.b32  	%r948, %r947, 7;
	or.b32  	%r96, %r946, %r948;
	and.b32  	%r949, %r941, 96;
	mov.u32 	%r950, %ctaid.y;
	shl.b32 	%r951, %r950, 7;
	or.b32  	%r952, %r951, %r949;
	shl.b32 	%r953, %r941, 1;
	and.b32  	%r954, %r953, 6;
	or.b32  	%r955, %r952, %r954;
	or.b32  	%r98, %r96, 8;
	setp.lt.s32 	%p27, %r96, %r225;
	mul.lo.s32 	%r99, %r96, %r226;
	shl.b32 	%r100, %r226, 3;
	add.s32 	%r101, %r99, %r100;
	add.s32 	%r102, %r955, 1;
	setp.lt.s32 	%p28, %r102, %r226;
	and.pred  	%p29, %p27, %p28;
	@%p29 bra 	$L__BB0_20;
	bra.uni 	$L__BB0_21;
$L__BB0_20:
	add.s32 	%r956, %r955, %r99;
	mul.wide.s32 	%rd34, %r956, 2;
	add.s64 	%rd35, %rd1, %rd34;
	st.global.u32 	[%rd35], %r982;
$L__BB0_21:
	setp.ge.s32 	%p30, %r102, %r226;
	setp.ge.s32 	%p31, %r98, %r225;
	or.pred  	%p32, %p31, %p30;
	@%p32 bra 	$L__BB0_23;
	add.s32 	%r957, %r955, %r101;
	mul.wide.s32 	%rd36, %r957, 2;
	add.s64 	%rd37, %rd1, %rd36;
	st.global.u32 	[%rd37], %r981;
$L__BB0_23:
	setp.ge.s32 	%p33, %r96, %r225;
	add.s32 	%r209, %r955, 9;
	setp.ge.s32 	%p34, %r209, %r226;
	cvt.s64.s32 	%rd38, %r99;
	cvt.u64.u32 	%rd6, %r955;
	add.s64 	%rd39, %rd6, %rd38;
	shl.b64 	%rd40, %rd39, 1;
	add.s64 	%rd7, %rd1, %rd40;
	or.pred  	%p35, %p33, %p34;
	@%p35 bra 	$L__BB0_25;
	st.global.u32 	[%rd7+16], %r980;
$L__BB0_25:
	setp.ge.s32 	%p36, %r209, %r226;
	setp.ge.s32 	%p37, %r98, %r225;
	cvt.s64.s32 	%rd41, %r101;
	add.s64 	%rd42, %rd6, %rd41;
	shl.b64 	%rd43, %rd42, 1;
	add.s64 	%rd8, %rd1, %rd43;
	or.pred  	%p38, %p37, %p36;
	@%p38 bra 	$L__BB0_27;
	st.global.u32 	[%rd8+16], %r979;
$L__BB0_27:
	setp.ge.s32 	%p39, %r96, %r225;
	add.s32 	%r210, %r955, 17;
	setp.ge.s32 	%p40, %r210, %r226;
	or.pred  	%p41, %p39, %p40;
	@%p41 bra 	$L__BB0_29;
	st.global.u32 	[%rd7+32], %r978;
$L__BB0_29:
	setp.ge.s32 	%p42, %r210, %r226;
	setp.ge.s32 	%p43, %r98, %r225;
	or.pred  	%p44, %p43, %p42;
	@%p44 bra 	$L__BB0_31;
	st.global.u32 	[%rd8+32], %r977;
$L__BB0_31:
	setp.ge.s32 	%p45, %r96, %r225;
	add.s32 	%r211, %r955, 25;
	setp.ge.s32 	%p46, %r211, %r226;
	or.pred  	%p47, %p45, %p46;
	@%p47 bra 	$L__BB0_33;
	st.global.u32 	[%rd7+48], %r976;
$L__BB0_33:
	setp.ge.s32 	%p48, %r211, %r226;
	setp.ge.s32 	%p49, %r98, %r225;
	or.pred  	%p50, %p49, %p48;
	@%p50 bra 	$L__BB0_35;
	st.global.u32 	[%rd8+48], %r975;
$L__BB0_35:
	setp.ge.s32 	%p51, %r102, %r226;
	add.s32 	%r212, %r96, 16;
	add.s32 	%r213, %r96, 24;
	setp.ge.s32 	%p52, %r212, %r225;
	shl.b32 	%r214, %r226, 4;
	add.s32 	%r215, %r214, %r99;
	add.s32 	%r216, %r215, %r100;
	or.pred  	%p53, %p52, %p51;
	@%p53 bra 	$L__BB0_37;
	add.s32 	%r958, %r955, %r215;
	mul.wide.s32 	%rd44, %r958, 2;
	add.s64 	%rd45, %rd1, %rd44;
	st.global.u32 	[%rd45], %r983;
$L__BB0_37:
	setp.ge.s32 	%p54, %r213, %r225;
	setp.ge.s32 	%p55, %r102, %r226;
	or.pred  	%p56, %p54, %p55;
	@%p56 bra 	$L__BB0_39;
	add.s32 	%r959, %r955, %r216;
	mul.wide.s32 	%rd46, %r959, 2;
	add.s64 	%rd47, %rd1, %rd46;
	st.global.u32 	[%rd47], %r984;
$L__BB0_39:
	setp.ge.s32 	%p57, %r212, %r225;
	setp.ge.s32 	%p58, %r209, %r226;
	cvt.s64.s32 	%rd48, %r215;
	add.s64 	%rd49, %rd6, %rd48;
	shl.b64 	%rd50, %rd49, 1;
	add.s64 	%rd9, %rd1, %rd50;
	or.pred  	%p59, %p57, %p58;
	@%p59 bra 	$L__BB0_41;
	st.global.u32 	[%rd9+16], %r985;
$L__BB0_41:
	setp.ge.s32 	%p60, %r213, %r225;
	setp.ge.s32 	%p61, %r209, %r226;
	cvt.s64.s32 	%rd51, %r216;
	add.s64 	%rd52, %rd6, %rd51;
	shl.b64 	%rd53, %rd52, 1;
	add.s64 	%rd10, %rd1, %rd53;
	or.pred  	%p62, %p60, %p61;
	@%p62 bra 	$L__BB0_43;
	st.global.u32 	[%rd10+16], %r986;
$L__BB0_43:
	setp.ge.s32 	%p63, %r212, %r225;
	setp.ge.s32 	%p64, %r210, %r226;
	or.pred  	%p65, %p63, %p64;
	@%p65 bra 	$L__BB0_45;
	st.global.u32 	[%rd9+32], %r987;
$L__BB0_45:
	setp.ge.s32 	%p66, %r213, %r225;
	setp.ge.s32 	%p67, %r210, %r226;
	or.pred  	%p68, %p66, %p67;
	@%p68 bra 	$L__BB0_47;
	st.global.u32 	[%rd10+32], %r988;
$L__BB0_47:
	setp.ge.s32 	%p69, %r212, %r225;
	setp.ge.s32 	%p70, %r211, %r226;
	or.pred  	%p71, %p69, %p70;
	@%p71 bra 	$L__BB0_49;
	st.global.u32 	[%rd9+48], %r989;
$L__BB0_49:
	setp.ge.s32 	%p72, %r213, %r225;
	setp.ge.s32 	%p73, %r211, %r226;
	or.pred  	%p74, %p72, %p73;
	@%p74 bra 	$L__BB0_51;
	st.global.u32 	[%rd10+48], %r990;
$L__BB0_51:
	setp.ge.s32 	%p75, %r102, %r226;
	add.s32 	%r217, %r96, 32;
	add.s32 	%r218, %r96, 40;
	setp.ge.s32 	%p76, %r217, %r225;
	shl.b32 	%r960, %r226, 5;
	add.s32 	%r219, %r960, %r99;
	add.s32 	%r220, %r219, %r100;
	or.pred  	%p77, %p76, %p75;
	@%p77 bra 	$L__BB0_53;
	add.s32 	%r961, %r955, %r219;
	mul.wide.s32 	%rd54, %r961, 2;
	add.s64 	%rd55, %rd1, %rd54;
	st.global.u32 	[%rd55], %r991;
$L__BB0_53:
	setp.ge.s32 	%p78, %r218, %r225;
	setp.ge.s32 	%p79, %r102, %r226;
	or.pred  	%p80, %p78, %p79;
	@%p80 bra 	$L__BB0_55;
	add.s32 	%r962, %r955, %r220;
	mul.wide.s32 	%rd56, %r962, 2;
	add.s64 	%rd57, %rd1, %rd56;
	st.global.u32 	[%rd57], %r992;
$L__BB0_55:
	setp.ge.s32 	%p81, %r217, %r225;
	setp.ge.s32 	%p82, %r209, %r226;
	cvt.s64.s32 	%rd58, %r219;
	add.s64 	%rd59, %rd6, %rd58;
	shl.b64 	%rd60, %rd59, 1;
	add.s64 	%rd11, %rd1, %rd60;
	or.pred  	%p83, %p81, %p82;
	@%p83 bra 	$L__BB0_57;
	st.global.u32 	[%rd11+16], %r993;
$L__BB0_57:
	setp.ge.s32 	%p84, %r218, %r225;
	setp.ge.s32 	%p85, %r209, %r226;
	cvt.s64.s32 	%rd61, %r220;
	add.s64 	%rd62, %rd6, %rd61;
	shl.b64 	%rd63, %rd62, 1;
	add.s64 	%rd12, %rd1, %rd63;
	or.pred  	%p86, %p84, %p85;
	@%p86 bra 	$L__BB0_59;
	st.global.u32 	[%rd12+16], %r994;
$L__BB0_59:
	setp.ge.s32 	%p87, %r217, %r225;
	setp.ge.s32 	%p88, %r210, %r226;
	or.pred  	%p89, %p87, %p88;
	@%p89 bra 	$L__BB0_61;
	st.global.u32 	[%rd11+32], %r995;
$L__BB0_61:
	setp.ge.s32 	%p90, %r218, %r225;
	setp.ge.s32 	%p91, %r210, %r226;
	or.pred  	%p92, %p90, %p91;
	@%p92 bra 	$L__BB0_63;
	st.global.u32 	[%rd12+32], %r996;
$L__BB0_63:
	setp.ge.s32 	%p93, %r217, %r225;
	setp.ge.s32 	%p94, %r211, %r226;
	or.pred  	%p95, %p93, %p94;
	@%p95 bra 	$L__BB0_65;
	st.global.u32 	[%rd11+48], %r997;
$L__BB0_65:
	setp.ge.s32 	%p96, %r218, %r225;
	setp.ge.s32 	%p97, %r211, %r226;
	or.pred  	%p98, %p96, %p97;
	@%p98 bra 	$L__BB0_67;
	st.global.u32 	[%rd12+48], %r998;
$L__BB0_67:
	setp.ge.s32 	%p99, %r102, %r226;
	add.s32 	%r221, %r96, 48;
	add.s32 	%r222, %r96, 56;
	setp.ge.s32 	%p100, %r221, %r225;
	add.s32 	%r223, %r214, %r219;
	add.s32 	%r224, %r223, %r100;
	or.pred  	%p101, %p100, %p99;
	@%p101 bra 	$L__BB0_69;
	add.s32 	%r963, %r955, %r223;
	mul.wide.s32 	%rd64, %r963, 2;
	add.s64 	%rd65, %rd1, %rd64;
	st.global.u32 	[%rd65], %r999;
$L__BB0_69:
	setp.ge.s32 	%p102, %r222, %r225;
	setp.ge.s32 	%p103, %r102, %r226;
	or.pred  	%p104, %p102, %p103;
	@%p104 bra 	$L__BB0_71;
	add.s32 	%r964, %r955, %r224;
	mul.wide.s32 	%rd66, %r964, 2;
	add.s64 	%rd67, %rd1, %rd66;
	st.global.u32 	[%rd67], %r1000;
$L__BB0_71:
	setp.ge.s32 	%p105, %r221, %r225;
	setp.ge.s32 	%p106, %r209, %r226;
	cvt.s64.s32 	%rd68, %r223;
	add.s64 	%rd69, %rd6, %rd68;
	shl.b64 	%rd70, %rd69, 1;
	add.s64 	%rd13, %rd1, %rd70;
	or.pred  	%p107, %p105, %p106;
	@%p107 bra 	$L__BB0_73;
	st.global.u32 	[%rd13+16], %r1001;
$L__BB0_73:
	setp.ge.s32 	%p108, %r222, %r225;
	setp.ge.s32 	%p109, %r209, %r226;
	cvt.s64.s32 	%rd71, %r224;
	add.s64 	%rd72, %rd6, %rd71;
	shl.b64 	%rd73, %rd72, 1;
	add.s64 	%rd14, %rd1, %rd73;
	or.pred  	%p110, %p108, %p109;
	@%p110 bra 	$L__BB0_75;
	st.global.u32 	[%rd14+16], %r1002;
$L__BB0_75:
	setp.ge.s32 	%p111, %r221, %r225;
	setp.ge.s32 	%p112, %r210, %r226;
	or.pred  	%p113, %p111, %p112;
	@%p113 bra 	$L__BB0_77;
	st.global.u32 	[%rd13+32], %r1003;
$L__BB0_77:
	setp.ge.s32 	%p114, %r222, %r225;
	setp.ge.s32 	%p115, %r210, %r226;
	or.pred  	%p116, %p114, %p115;
	@%p116 bra 	$L__BB0_79;
	st.global.u32 	[%rd14+32], %r1004;
$L__BB0_79:
	setp.ge.s32 	%p117, %r221, %r225;
	setp.ge.s32 	%p118, %r211, %r226;
	or.pred  	%p119, %p117, %p118;
	@%p119 bra 	$L__BB0_81;
	st.global.u32 	[%rd13+48], %r1005;
$L__BB0_81:
	setp.ge.s32 	%p120, %r222, %r225;
	setp.ge.s32 	%p121, %r211, %r226;
	or.pred  	%p122, %p120, %p121;
	@%p122 bra 	$L__BB0_83;
	st.global.u32 	[%rd14+48], %r1006;
$L__BB0_83:
	ret;

}


// ===== COMPILED SASS (sm_100) =====

	.target	sm_100

	.elftype	@"ET_EXEC"


//--------------------- .note.nv.tkinfo           --------------------------
	.section	.note.nv.tkinfo,"",@"SHT_NOTE"
	.sectionflags	@"SHF_NOTE_NV_TKINFO"
	.tkinfo
        /*0018*/ 	.word	0x00000002
        /*0030*/ 	.string	""
        /*0030*/ 	.string	"ptxas"
        /*0030*/ 	.string	"Cuda compilation tools, release 13.0, V13.0.88"
        /*0030*/ 	.string	"Build cuda_13.0.r13.0/compiler.36424714_0"
        /*0030*/ 	.string	"-arch sm_100 -m 64 "



//--------------------- .note.nv.cuinfo           --------------------------
	.section	.note.nv.cuinfo,"",@"SHT_NOTE"
	.sectionflags	@"SHF_NOTE_NV_CUINFO"
        /*0018*/ 	.short	0x0002
        /*001a*/ 	.short	0x0064
        /*001c*/ 	.short	0x0082
	.zero		2


//--------------------- .nv.info                  --------------------------
	.section	.nv.info,"",@"SHT_CUDA_INFO"
	.align	4


	//----- nvinfo : EIATTR_REGCOUNT
	.align		4
        /*0000*/ 	.byte	0x04, 0x2f
        /*0002*/ 	.short	(.L_1 - .L_0)
	.align		4
.L_0:
        /*0004*/ 	.word	index@(_Z22fp8_gemm_f16acc_kernelPKhS0_Ptiii)
        /*0008*/ 	.word	0x00000062


	//----- nvinfo : EIATTR_FRAME_SIZE
	.align		4
.L_1:
        /*000c*/ 	.byte	0x04, 0x11
        /*000e*/ 	.short	(.L_3 - .L_2)
	.align		4
.L_2:
        /*0010*/ 	.word	index@(_Z22fp8_gemm_f16acc_kernelPKhS0_Ptiii)
        /*0014*/ 	.word	0x00000000


	//----- nvinfo : EIATTR_MIN_STACK_SIZE
	.align		4
.L_3:
        /*0018*/ 	.byte	0x04, 0x12
        /*001a*/ 	.short	(.L_5 - .L_4)
	.align		4
.L_4:
        /*001c*/ 	.word	index@(_Z22fp8_gemm_f16acc_kernelPKhS0_Ptiii)
        /*0020*/ 	.word	0x00000000
.L_5:


//--------------------- .nv.compat                --------------------------
	.section	.nv.compat,"",@"SHT_CUDA_COMPAT_INFO"
	.align	4
        /*0000*/ 	.byte	0x02, 0x09, 0x00, 0x00, 0x02, 0x02, 0x02, 0x00, 0x02, 0x05, 0x05, 0x00, 0x03, 0x07, 0x01, 0x01
        /*0010*/ 	.byte	0x02, 0x03, 0x00, 0x00, 0x02, 0x06, 0x01, 0x00, 0x04, 0x0b, 0x08, 0x00, 0x09, 0x00, 0x00, 0x00
        /*0020*/ 	.byte	0x00, 0x00, 0x00, 0x00


//--------------------- .nv.info._Z22fp8_gemm_f16acc_kernelPKhS0_Ptiii --------------------------
	.section	.nv.info._Z22fp8_gemm_f16acc_kernelPKhS0_Ptiii,"",@"SHT_CUDA_INFO"
	.sectionflags	@""
	.align	4


	//----- nvinfo : EIATTR_CUDA_API_VERSION
	.align		4
        /*0000*/ 	.byte	0x04, 0x37
        /*0002*/ 	.short	(.L_7 - .L_6)
.L_6:
        /*0004*/ 	.word	0x00000082


	//----- nvinfo : EIATTR_KPARAM_INFO
	.align		4
.L_7:
        /*0008*/ 	.byte	0x04, 0x17
        /*000a*/ 	.short	(.L_9 - .L_8)
.L_8:
        /*000c*/ 	.word	0x00000000
        /*0010*/ 	.short	0x0005
        /*0012*/ 	.short	0x0020
        /*0014*/ 	.byte	0x00, 0xf0, 0x11, 0x00


	//----- nvinfo : EIATTR_KPARAM_INFO
	.align		4
.L_9:
        /*0018*/ 	.byte	0x04, 0x17
        /*001a*/ 	.short	(.L_11 - .L_10)
.L_10:
        /*001c*/ 	.word	0x00000000
        /*0020*/ 	.short	0x0004
        /*0022*/ 	.short	0x001c
        /*0024*/ 	.byte	0x00, 0xf0, 0x11, 0x00


	//----- nvinfo : EIATTR_KPARAM_INFO
	.align		4
.L_11:
        /*0028*/ 	.byte	0x04, 0x17
        /*002a*/ 	.short	(.L_13 - .L_12)
.L_12:
        /*002c*/ 	.word	0x00000000
        /*0030*/ 	.short	0x0003
        /*0032*/ 	.short	0x0018
        /*0034*/ 	.byte	0x00, 0xf0, 0x11, 0x00


	//----- nvinfo : EIATTR_KPARAM_INFO
	.align		4
.L_13:
        /*0038*/ 	.byte	0x04, 0x17
        /*003a*/ 	.short	(.L_15 - .L_14)
.L_14:
        /*003c*/ 	.word	0x00000000
        /*0040*/ 	.short	0x0002
        /*0042*/ 	.short	0x0010
        /*0044*/ 	.byte	0x00, 0xf5, 0x21, 0x00


	//----- nvinfo : EIATTR_KPARAM_INFO
	.align		4
.L_15:
        /*0048*/ 	.byte	0x04, 0x17
        /*004a*/ 	.short	(.L_17 - .L_16)
.L_16:
        /*004c*/ 	.word	0x00000000
        /*0050*/ 	.short	0x0001
        /*0052*/ 	.short	0x0008
        /*0054*/ 	.byte	0x00, 0xf5, 0x21, 0x00


	//----- nvinfo : EIATTR_KPARAM_INFO
	.align		4
.L_17:
        /*0058*/ 	.byte	0x04, 0x17
        /*005a*/ 	.short	(.L_19 - .L_18)
.L_18:
        /*005c*/ 	.word	0x00000000
        /*0060*/ 	.short	0x0000
        /*0062*/ 	.short	0x0000
        /*0064*/ 	.byte	0x00, 0xf5, 0x21, 0x00


	//----- nvinfo : EIATTR_SPARSE_MMA_MASK
	.align		4
.L_19:
        /*0068*/ 	.byte	0x03, 0x50
        /*006a*/ 	.short	0x0000


	//----- nvinfo : EIATTR_MAXREG_COUNT
	.align		4
        /*006c*/ 	.byte	0x03, 0x1b
        /*006e*/ 	.short	0x00ff


	//----- nvinfo : EIATTR_NUM_BARRIERS
	.align		4
        /*0070*/ 	.byte	0x02, 0x4c
        /*0072*/ 	.byte	0x01
	.zero		1


	//----- nvinfo : EIATTR_MERCURY_ISA_VERSION
	.align		4
        /*0074*/ 	.byte	0x03, 0x5f
        /*0076*/ 	.short	0x0101


	//----- nvinfo : EIATTR_VRC_CTA_INIT_COUNT
	.align		4
        /*0078*/ 	.byte	0x02, 0x4a
	.zero		1
	.zero		1


	//----- nvinfo : EIATTR_EXIT_INSTR_OFFSETS
	.align		4
        /*007c*/ 	.byte	0x04, 0x1c
        /*007e*/ 	.short	(.L_21 - .L_20)


	//   ....[0]....
.L_20:
        /*0080*/ 	.word	0x000036f0


	//   ....[1]....
        /*0084*/ 	.word	0x00003710


	//----- nvinfo : EIATTR_MAX_THREADS
	.align		4
.L_21:
        /*0088*/ 	.byte	0x04, 0x05
        /*008a*/ 	.short	(.L_23 - .L_22)
.L_22:
        /*008c*/ 	.word	0x00000100
        /*0090*/ 	.word	0x00000001
        /*0094*/ 	.word	0x00000001


	//----- nvinfo : EIATTR_CBANK_PARAM_SIZE
	.align		4
.L_23:
        /*0098*/ 	.byte	0x03, 0x19
        /*009a*/ 	.short	0x0024


	//----- nvinfo : EIATTR_PARAM_CBANK
	.align		4
        /*009c*/ 	.byte	0x04, 0x0a
        /*009e*/ 	.short	(.L_25 - .L_24)
	.align		4
.L_24:
        /*00a0*/ 	.word	index@(.nv.constant0._Z22fp8_gemm_f16acc_kernelPKhS0_Ptiii)
        /*00a4*/ 	.short	0x0380
        /*00a6*/ 	.short	0x0024


	//----- nvinfo : EIATTR_SW_WAR
	.align		4
.L_25:
        /*00a8*/ 	.byte	0x04, 0x36
        /*00aa*/ 	.short	(.L_27 - .L_26)
.L_26:
        /*00ac*/ 	.word	0x00000008
.L_27:


//--------------------- .nv.callgraph             --------------------------
	.section	.nv.callgraph,"",@"SHT_CUDA_CALLGRAPH"
	.align	4
	.sectionentsize	8
	.align		4
        /*0000*/ 	.word	0x00000000
	.align		4
        /*0004*/ 	.word	0xffffffff
	.align		4
        /*0008*/ 	.word	0x00000000
	.align		4
        /*000c*/ 	.word	0xfffffffe
	.align		4
        /*0010*/ 	.word	0x00000000
	.align		4
        /*0014*/ 	.word	0xfffffffd
	.align		4
        /*0018*/ 	.word	0x00000000
	.align		4
        /*001c*/ 	.word	0xfffffffc


//--------------------- .text._Z22fp8_gemm_f16acc_kernelPKhS0_Ptiii --------------------------
	.section	.text._Z22fp8_gemm_f16acc_kernelPKhS0_Ptiii,"ax",@progbits
	.align	128
        .global         _Z22fp8_gemm_f16acc_kernelPKhS0_Ptiii
        .type           _Z22fp8_gemm_f16acc_kernelPKhS0_Ptiii,@function
        .size           _Z22fp8_gemm_f16acc_kernelPKhS0_Ptiii,(.L_x_3 - _Z22fp8_gemm_f16acc_kernelPKhS0_Ptiii)
        .other          _Z22fp8_gemm_f16acc_kernelPKhS0_Ptiii,@"STO_CUDA_ENTRY STV_DEFAULT"
_Z22fp8_gemm_f16acc_kernelPKhS0_Ptiii:
.text._Z22fp8_gemm_f16acc_kernelPKhS0_Ptiii:
[----:B------:R-:W-:Y:S01]  /*0000*/  LDC R1, c[0x0][0x37c] ;  /* 0x0000df00ff017b82 */ /* 0x000fe20000000800 */
[----:B------:R-:W0:Y:S01]  /*0010*/  LDCU UR7, c[0x0][0x3a0] ;  /* 0x00007400ff0777ac */ /* 0x000e220008000800 */
[----:B------:R-:W1:Y:S01]  /*0020*/  S2R R76, SR_TID.X ;  /* 0x00000000004c7919 */ /* 0x000e620000002100 */
[----:B------:R-:W-:Y:S01]  /*0030*/  CS2R R82, SRZ ;  /* 0x0000000000527805 */ /* 0x000fe2000001ff00 */
[----:B------:R-:W-:Y:S01]  /*0040*/  IMAD.MOV.U32 R55, RZ, RZ, RZ ;  /* 0x000000ffff377224 */ /* 0x000fe200078e00ff */
[----:B------:R-:W-:Y:S01]  /*0050*/  CS2R R80, SRZ ;  /* 0x0000000000507805 */ /* 0x000fe2000001ff00 */
[----:B------:R-:W-:Y:S01]  /*0060*/  IMAD.MOV.U32 R60, RZ, RZ, RZ ;  /* 0x000000ffff3c7224 */ /* 0x000fe200078e00ff */
[----:B------:R-:W-:Y:S02]  /*0070*/  CS2R R86, SRZ ;  /* 0x0000000000567805 */ /* 0x000fe4000001ff00 */
[----:B------:R-:W-:Y:S02]  /*0080*/  CS2R R38, SRZ ;  /* 0x0000000000267805 */ /* 0x000fe4000001ff00 */
[----:B------:R-:W-:-:S02]  /*0090*/  CS2R R84, SRZ ;  /* 0x0000000000547805 */ /* 0x000fc4000001ff00 */
[----:B------:R-:W-:Y:S02]  /*00a0*/  CS2R R48, SRZ ;  /* 0x0000000000307805 */ /* 0x000fe4000001ff00 */
[----:B------:R-:W-:Y:S01]  /*00b0*/  CS2R R40, SRZ ;  /* 0x0000000000287805 */ /* 0x000fe2000001ff00 */
[----:B------:R-:W-:Y:S01]  /*00c0*/  IMAD.MOV.U32 R52, RZ, RZ, RZ ;  /* 0x000000ffff347224 */ /* 0x000fe200078e00ff */
[----:B------:R-:W-:Y:S01]  /*00d0*/  CS2R R88, SRZ ;  /* 0x0000000000587805 */ /* 0x000fe2000001ff00 */
[----:B------:R-:W-:Y:S01]  /*00e0*/  IMAD.MOV.U32 R58, RZ, RZ, RZ ;  /* 0x000000ffff3a7224 */ /* 0x000fe200078e00ff */
[----:B------:R-:W-:Y:S01]  /*00f0*/  CS2R R50, SRZ ;  /* 0x0000000000327805 */ /* 0x000fe2000001ff00 */
[----:B------:R-:W-:Y:S01]  /*0100*/  IMAD.MOV.U32 R37, RZ, RZ, RZ ;  /* 0x000000ffff257224 */ /* 0x000fe200078e00ff */
[----:B------:R-:W-:Y:S01]  /*0110*/  CS2R R94, SRZ ;  /* 0x00000000005e7805 */ /* 0x000fe2000001ff00 */
[----:B------:R-:W-:Y:S01]  /*0120*/  IMAD.MOV.U32 R57, RZ, RZ, RZ ;  /* 0x000000ffff397224 */ /* 0x000fe200078e00ff */
[----:B0-----:R-:W-:Y:S01]  /*0130*/  UISETP.GE.AND UP0, UPT, UR7, 0x1, UPT ;  /* 0x000000010700788c */ /* 0x001fe2000bf06270 */
[----:B------:R-:W-:-:S02]  /*0140*/  CS2R R92, SRZ ;  /* 0x00000000005c7805 */ /* 0x000fc4000001ff00 */
[----:B------:R-:W-:Y:S02]  /*0150*/  CS2R R90, SRZ ;  /* 0x00000000005a7805 */ /* 0x000fe4000001ff00 */
[----:B------:R-:W-:Y:S01]  /*0160*/  CS2R R42, SRZ ;  /* 0x00000000002a7805 */ /* 0x000fe2000001ff00 */
[----:B------:R-:W0:Y:S03]  /*0170*/  LDCU.64 UR10, c[0x0][0x358] ;  /* 0x00006b00ff0a77ac */ /* 0x000e260008000a00 */
[----:B------:R-:W-:Y:S05]  /*0180*/  BRA.U !UP0, `(.L_x_0) ;  /* 0x0000002908e07547 */ /* 0x000fea000b800000 */
[----:B------:R-:W2:Y:S01]  /*0190*/  S2R R75, SR_CTAID.X ;  /* 0x00000000004b7919 */ /* 0x000ea20000002500 */
[----:B------:R-:W3:Y:S01]  /*01a0*/  S2UR UR6, SR_CgaCtaId ;  /* 0x00000000000679c3 */ /* 0x000ee20000008800 */
[----:B-1----:R-:W-:Y:S01]  /*01b0*/  SHF.R.U32.HI R74, RZ, 0x3, R76 ;  /* 0x00000003ff4a7819 */ /* 0x002fe2000001164c */
[----:B------:R-:W-:Y:S01]  /*01c0*/  IMAD.SHL.U32 R77, R76, 0x10, RZ ;  /* 0x000000104c4d7824 */ /* 0x000fe200078e00ff */
[----:B------:R-:W1:Y:S01]  /*01d0*/  S2R R3, SR_CTAID.Y ;  /* 0x0000000000037919 */ /* 0x000e620000002600 */
[----:B------:R-:W-:Y:S01]  /*01e0*/  UMOV UR4, 0x400 ;  /* 0x0000040000047882 */ /* 0x000fe20000000000 */
[----:B------:R-:W-:Y:S01]  /*01f0*/  IMAD.MOV.U32 R82, RZ, RZ, RZ ;  /* 0x000000ffff527224 */ /* 0x000fe200078e00ff */
[----:B------:R-:W-:Y:S01]  /*0200*/  UIADD3 UR5, UPT, UPT, UR4, 0x4800, URZ ;  /* 0x0000480004057890 */ /* 0x000fe2000fffe0ff */
[----:B------:R-:W-:Y:S01]  /*0210*/  LOP3.LUT R77, R77, 0x70, RZ, 0xc0, !PT ;  /* 0x000000704d4d7812 */ /* 0x000fe200078ec0ff */
[----:B------:R-:W4:Y:S01]  /*0220*/  LDCU UR16, c[0x0][0x3a0] ;  /* 0x00007400ff1077ac */ /* 0x000f220008000800 */
[----:B------:R-:W0:Y:S01]  /*0230*/  LDCU UR14, c[0x0][0x398] ;  /* 0x00007300ff0e77ac */ /* 0x000e220008000800 */
[----:B------:R-:W0:Y:S01]  /*0240*/  LDCU UR15, c[0x0][0x39c] ;  /* 0x00007380ff0f77ac */ /* 0x000e220008000800 */
[----:B------:R-:W0:Y:S01]  /*0250*/  LDCU.64 UR12, c[0x0][0x380] ;  /* 0x00007000ff0c77ac */ /* 0x000e220008000a00 */
[----:B---3--:R-:W-:-:S02]  /*0260*/  ULEA UR4, UR6, UR4, 0x18 ;  /* 0x0000000406047291 */ /* 0x008fc4000f8ec0ff */
[----:B------:R-:W-:-:S03]  /*0270*/  ULEA UR5, UR6, UR5, 0x18 ;  /* 0x0000000506057291 */ /* 0x000fc6000f8ec0ff */
[----:B------:R-:W-:Y:S01]  /*0280*/  UMOV UR6, 0x10 ;  /* 0x0000001000067882 */ /* 0x000fe20000000000 */
[--C-:B--2---:R-:W-:Y:S02]  /*0290*/  IMAD R75, R75, 0x80, R74.reuse ;  /* 0x000000804b4b7824 */ /* 0x104fe400078e024a */
[----:B-1----:R-:W-:Y:S02]  /*02a0*/  IMAD R72, R3, 0x80, R74 ;  /* 0x0000008003487824 */ /* 0x002fe400078e024a */
[C---:B------:R-:W-:Y:S02]  /*02b0*/  VIADD R0, R75.reuse, 0x40 ;  /* 0x000000404b007836 */ /* 0x040fe40000000000 */
[C---:B------:R-:W-:Y:S02]  /*02c0*/  VIADD R62, R75.reuse, 0x20 ;  /* 0x000000204b3e7836 */ /* 0x040fe40000000000 */
[----:B------:R-:W-:Y:S02]  /*02d0*/  VIADD R73, R75, 0x60 ;  /* 0x000000604b497836 */ /* 0x000fe40000000000 */
[----:B------:R-:W-:-:S02]  /*02e0*/  VIADD R70, R72, 0x20 ;  /* 0x0000002048467836 */ /* 0x000fc40000000000 */
[C---:B------:R-:W-:Y:S02]  /*02f0*/  VIADD R68, R72.reuse, 0x40 ;  /* 0x0000004048447836 */ /* 0x040fe40000000000 */
[----:B------:R-:W-:Y:S02]  /*0300*/  VIADD R66, R72, 0x60 ;  /* 0x0000006048427836 */ /* 0x000fe40000000000 */
[--C-:B------:R-:W-:Y:S02]  /*0310*/  IMAD R74, R74, 0x90, R77.reuse ;  /* 0x000000904a4a7824 */ /* 0x100fe400078e024d */
[--C-:B------:R-:W-:Y:S02]  /*0320*/  IMAD R71, R72, UR7, R77.reuse ;  /* 0x0000000748477c24 */ /* 0x100fe4000f8e024d */
[--C-:B------:R-:W-:Y:S02]  /*0330*/  IMAD R61, R75, UR7, R77.reuse ;  /* 0x000000074b3d7c24 */ /* 0x100fe4000f8e024d */
[----:B------:R-:W-:-:S02]  /*0340*/  IMAD R63, R0, UR7, R77 ;  /* 0x00000007003f7c24 */ /* 0x000fc4000f8e024d */
[--C-:B------:R-:W-:Y:S02]  /*0350*/  IMAD R62, R62, UR7, R77.reuse ;  /* 0x000000073e3e7c24 */ /* 0x100fe4000f8e024d */
[--C-:B------:R-:W-:Y:S02]  /*0360*/  IMAD R69, R70, UR7, R77.reuse ;  /* 0x0000000746457c24 */ /* 0x100fe4000f8e024d */
[--C-:B------:R-:W-:Y:S02]  /*0370*/  IMAD R67, R68, UR7, R77.reuse ;  /* 0x0000000744437c24 */ /* 0x100fe4000f8e024d */
[--C-:B------:R-:W-:Y:S02]  /*0380*/  IMAD R65, R66, UR7, R77.reuse ;  /* 0x0000000742417c24 */ /* 0x100fe4000f8e024d */
[----:B0---4-:R-:W-:-:S07]  /*0390*/  IMAD R64, R73, UR7, R77 ;  /* 0x0000000749407c24 */ /* 0x011fce000f8e024d */
.L_x_1:
[----:B------:R-:W-:Y:S01]  /*03a0*/  VIADD R0, R77, 0x10 ;  /* 0x000000104d007836 */ /* 0x000fe20000000000 */
[----:B------:R-:W-:Y:S01]  /*03b0*/  IADD3 R6, P4, PT, R61, UR12, RZ ;  /* 0x0000000c3d067c10 */ /* 0x000fe2000ff9e0ff */
[C---:B------:R-:W-:Y:S01]  /*03c0*/  VIADD R2, R75.reuse, 0x20 ;  /* 0x000000204b027836 */ /* 0x040fe20000000000 */
[----:B------:R-:W-:Y:S02]  /*03d0*/  CS2R R10, SRZ ;  /* 0x00000000000a7805 */ /* 0x000fe4000001ff00 */
[----:B------:R-:W-:Y:S02]  /*03e0*/  CS2R R8, SRZ ;  /* 0x0000000000087805 */ /* 0x000fe4000001ff00 */
[C---:B------:R-:W-:Y:S02]  /*03f0*/  ISETP.GT.AND P1, PT, R0.reuse, UR16, PT ;  /* 0x0000001000007c0c */ /* 0x040fe4000bf24270 */
[----:B------:R-:W-:Y:S02]  /*0400*/  CS2R R14, SRZ ;  /* 0x00000000000e7805 */ /* 0x000fe4000001ff00 */
[----:B------:R-:W-:Y:S01]  /*0410*/  ISETP.GT.AND P0, PT, R0, UR16, PT ;  /* 0x0000001000007c0c */ /* 0x000fe2000bf04270 */
[C---:B------:R-:W-:Y:S01]  /*0420*/  VIADD R0, R75.reuse, 0x40 ;  /* 0x000000404b007836 */ /* 0x040fe20000000000 */
[----:B------:R-:W-:-:S02]  /*0430*/  ISETP.LT.AND P1, PT, R75, UR14, !P1 ;  /* 0x0000000e4b007c0c */ /* 0x000fc4000cf21270 */
[----:B------:R-:W-:Y:S02]  /*0440*/  CS2R R12, SRZ ;  /* 0x00000000000c7805 */ /* 0x000fe4000001ff00 */
[----:B------:R-:W-:Y:S02]  /*0450*/  ISETP.GE.OR P2, PT, R2, UR14, P0 ;  /* 0x0000000e02007c0c */ /* 0x000fe40008746670 */
[C---:B------:R-:W-:Y:S02]  /*0460*/  IADD3 R2, P3, PT, R62.reuse, UR12, RZ ;  /* 0x0000000c3e027c10 */ /* 0x040fe4000ff7e0ff */
[----:B------:R-:W-:Y:S02]  /*0470*/  LEA.HI.X.SX32 R7, R61, UR13, 0x1, P4 ;  /* 0x0000000d3d077c11 */ /* 0x000fe4000a0f0eff */
[----:B------:R-:W-:Y:S02]  /*0480*/  LEA.HI.X.SX32 R3, R62, UR13, 0x1, P3 ;  /* 0x0000000d3e037c11 */ /* 0x000fe400098f0eff */
[----:B------:R-:W-:Y:S01]  /*0490*/  ISETP.GE.OR P3, PT, R0, UR14, P0 ;  /* 0x0000000e00007c0c */ /* 0x000fe20008766670 */
[----:B------:R0:W2:Y:S01]  /*04a0*/  @P1 LDG.E.128.CONSTANT R8, desc[UR10][R6.64] ;  /* 0x0000000a06081981 */ /* 0x0000a2000c1e9d00 */
[----:B------:R-:W-:-:S02]  /*04b0*/  IADD3 R4, P1, PT, R63, UR12, RZ ;  /* 0x0000000c3f047c10 */ /* 0x000fc4000ff3e0ff */
[----:B------:R-:W-:Y:S02]  /*04c0*/  CS2R R18, SRZ ;  /* 0x0000000000127805 */ /* 0x000fe4000001ff00 */
[----:B------:R-:W-:Y:S01]  /*04d0*/  CS2R R16, SRZ ;  /* 0x0000000000107805 */ /* 0x000fe2000001ff00 */
[----:B------:R-:W3:Y:S01]  /*04e0*/  @!P2 LDG.E.128.CONSTANT R12, desc[UR10][R2.64] ;  /* 0x0000000a020ca981 */ /* 0x000ee2000c1e9d00 */
[----:B------:R-:W-:-:S05]  /*04f0*/  LEA.HI.X.SX32 R5, R63, UR13, 0x1, P1 ;  /* 0x0000000d3f057c11 */ /* 0x000fca00088f0eff */
[----:B------:R1:W4:Y:S01]  /*0500*/  @!P3 LDG.E.128.CONSTANT R16, desc[UR10][R4.64] ;  /* 0x0000000a0410b981 */ /* 0x000322000c1e9d00 */
[----:B------:R-:W-:Y:S02]  /*0510*/  ISETP.GE.OR P2, PT, R68, UR15, P0 ;  /* 0x0000000f44007c0c */ /* 0x000fe40008746670 */
[----:B0-----:R-:W-:Y:S02]  /*0520*/  CS2R R6, SRZ ;  /* 0x0000000000067805 */ /* 0x001fe4000001ff00 */
[----:B------:R-:W-:Y:S02]  /*0530*/  ISETP.GE.OR P4, PT, R72, UR15, P0 ;  /* 0x0000000f48007c0c */ /* 0x000fe40008786670 */
[----:B------:R-:W-:Y:S02]  /*0540*/  ISETP.GE.OR P1, PT, R66, UR15, P0 ;  /* 0x0000000f42007c0c */ /* 0x000fe40008726670 */
[----:B------:R-:W-:Y:S02]  /*0550*/  ISETP.GE.OR P3, PT, R70, UR15, P0 ;  /* 0x0000000f46007c0c */ /* 0x000fe40008766670 */
[----:B------:R-:W-:-:S02]  /*0560*/  ISETP.GE.OR P0, PT, R73, UR14, P0 ;  /* 0x0000000e49007c0c */ /* 0x000fc40008706670 */
[----:B-1----:R-:W-:Y:S02]  /*0570*/  CS2R R4, SRZ ;  /* 0x0000000000047805 */ /* 0x002fe4000001ff00 */
[C---:B------:R-:W-:Y:S01]  /*0580*/  IADD3 R28, P5, PT, R64.reuse, UR12, RZ ;  /* 0x0000000c401c7c10 */ /* 0x040fe2000ffbe0ff */
[----:B------:R-:W0:Y:S03]  /*0590*/  @!P2 LDC.64 R2, c[0x0][0x388] ;  /* 0x0000e200ff02ab82 */ /* 0x000e260000000a00 */
[----:B------:R-:W-:-:S05]  /*05a0*/  LEA.HI.X.SX32 R29, R64, UR13, 0x1, P5 ;  /* 0x0000000d401d7c11 */ /* 0x000fca000a8f0eff */
[----:B------:R-:W1:Y:S01]  /*05b0*/  @!P4 LDC.64 R22, c[0x0][0x388] ;  /* 0x0000e200ff16cb82 */ /* 0x000e620000000a00 */
[----:B------:R5:W4:Y:S07]  /*05c0*/  @!P0 LDG.E.128.CONSTANT R4, desc[UR10][R28.64] ;  /* 0x0000000a1c048981 */ /* 0x000b2e000c1e9d00 */
[----:B------:R-:W5:Y:S08]  /*05d0*/  @!P1 LDC.64 R20, c[0x0][0x388] ;  /* 0x0000e200ff149b82 */ /* 0x000f700000000a00 */
[----:B------:R-:W5:Y:S01]  /*05e0*/  @!P3 LDC.64 R24, c[0x0][0x388] ;  /* 0x0000e200ff18bb82 */ /* 0x000f620000000a00 */
[----:B0-----:R-:W-:-:S05]  /*05f0*/  @!P2 IADD3 R2, P0, PT, R67, R2, RZ ;  /* 0x000000024302a210 */ /* 0x001fca0007f1e0ff */
[----:B------:R-:W-:Y:S01]  /*0600*/  @!P2 IMAD.X R3, RZ, RZ, R3, P0 ;  /* 0x000000ffff03a224 */ /* 0x000fe200000e0603 */
[----:B-1----:R-:W-:-:S05]  /*0610*/  @!P4 IADD3 R26, P5, PT, R71, R22, RZ ;  /* 0x00000016471ac210 */ /* 0x002fca0007fbe0ff */
[----:B------:R-:W-:Y:S01]  /*0620*/  @!P4 IMAD.X R27, RZ, RZ, R23, P5 ;  /* 0x000000ffff1bc224 */ /* 0x000fe200028e0617 */
[----:B-----5:R-:W-:Y:S02]  /*0630*/  @!P1 IADD3 R28, P0, PT, R65, R20, RZ ;  /* 0x00000014411c9210 */ /* 0x020fe40007f1e0ff */
[----:B------:R-:W-:-:S03]  /*0640*/  CS2R R22, SRZ ;  /* 0x0000000000167805 */ /* 0x000fc6000001ff00 */
[----:B------:R-:W-:Y:S01]  /*0650*/  @!P1 IMAD.X R29, RZ, RZ, R21, P0 ;  /* 0x000000ffff1d9224 */ /* 0x000fe200000e0615 */
[----:B------:R-:W-:Y:S02]  /*0660*/  @!P3 IADD3 R24, P6, PT, R69, R24, RZ ;  /* 0x000000184518b210 */ /* 0x000fe40007fde0ff */
[----:B------:R-:W-:-:S03]  /*0670*/  CS2R R20, SRZ ;  /* 0x0000000000147805 */ /* 0x000fc6000001ff00 */
[----:B------:R-:W-:-:S03]  /*0680*/  @!P3 IMAD.X R25, RZ, RZ, R25, P6 ;  /* 0x000000ffff19b224 */ /* 0x000fc600030e0619 */
[----:B------:R-:W5:Y:S04]  /*0690*/  @!P1 LDG.E.128.CONSTANT R20, desc[UR10][R28.64] ;  /* 0x0000000a1c149981 */ /* 0x000f68000c1e9d00 */
[----:B--2---:R0:W-:Y:S04]  /*06a0*/  STS.128 [R74+UR4], R8 ;  /* 0x000000084a007988 */ /* 0x0041e80008000c04 */
[----:B---3--:R1:W-:Y:S04]  /*06b0*/  STS.128 [R74+UR4+0x1200], R12 ;  /* 0x0012000c4a007988 */ /* 0x0083e80008000c04 */
[----:B----4-:R2:W-:Y:S01]  /*06c0*/  STS.128 [R74+UR4+0x2400], R16 ;  /* 0x002400104a007988 */ /* 0x0105e20008000c04 */
[----:B0-----:R-:W-:-:S02]  /*06d0*/  CS2R R10, SRZ ;  /* 0x00000000000a7805 */ /* 0x001fc4000001ff00 */
[----:B------:R-:W-:Y:S02]  /*06e0*/  CS2R R8, SRZ ;  /* 0x0000000000087805 */ /* 0x000fe4000001ff00 */
[----:B-1----:R-:W-:Y:S02]  /*06f0*/  CS2R R14, SRZ ;  /* 0x00000000000e7805 */ /* 0x002fe4000001ff00 */
[----:B------:R-:W-:Y:S02]  /*0700*/  CS2R R12, SRZ ;  /* 0x00000000000c7805 */ /* 0x000fe4000001ff00 */
[----:B------:R-:W3:Y:S01]  /*0710*/  @!P4 LDG.E.128.CONSTANT R8, desc[UR10][R26.64] ;  /* 0x0000000a1a08c981 */ /* 0x000ee2000c1e9d00 */
[----:B--2---:R-:W-:Y:S02]  /*0720*/  CS2R R18, SRZ ;  /* 0x0000000000127805 */ /* 0x004fe4000001ff00 */
[----:B------:R-:W-:Y:S01]  /*0730*/  CS2R R16, SRZ ;  /* 0x0000000000107805 */ /* 0x000fe2000001ff00 */
[----:B------:R0:W2:Y:S05]  /*0740*/  @!P3 LDG.E.128.CONSTANT R12, desc[UR10][R24.64] ;  /* 0x0000000a180cb981 */ /* 0x0000aa000c1e9d00 */
[----:B------:R1:W4:Y:S01]  /*0750*/  @!P2 LDG.E.128.CONSTANT R16, desc[UR10][R2.64] ;  /* 0x0000000a0210a981 */ /* 0x000322000c1e9d00 */
[----:B------:R-:W0:Y:S01]  /*0760*/  S2R R76, SR_TID.X ;  /* 0x00000000004c7919 */ /* 0x000e220000002100 */
[----:B------:R-:W1:Y:S02]  /*0770*/  S2UR UR8, SR_CgaCtaId ;  /* 0x00000000000879c3 */ /* 0x000e640000008800 */
[----:B------:R-:W-:Y:S01]  /*0780*/  STS.128 [R74+UR4+0x3600], R4 ;  /* 0x003600044a007988 */ /* 0x000fe20008000c04 */
[----:B------:R-:W-:-:S02]  /*0790*/  UMOV UR7, 0x400 ;  /* 0x0000040000077882 */ /* 0x000fc40000000000 */
[----:B------:R-:W-:Y:S01]  /*07a0*/  UIADD3 UR9, UPT, UPT, UR7, 0x4800, URZ ;  /* 0x0000480007097890 */ /* 0x000fe2000fffe0ff */
[--C-:B0-----:R-:W-:Y:S01]  /*07b0*/  SHF.R.U32.HI R24, RZ, 0x2, R76.reuse ;  /* 0x00000002ff187819 */ /* 0x101fe2000001164c */
[----:B-----5:R-:W-:Y:S01]  /*07c0*/  STS.128 [R74+UR5+0x3600], R20 ;  /* 0x003600144a007988 */ /* 0x020fe20008000c05 */
[----:B------:R-:W-:Y:S01]  /*07d0*/  IMAD.SHL.U32 R0, R76, 0x4, RZ ;  /* 0x000000044c007824 */ /* 0x000fe200078e00ff */
[----:B-1----:R-:W-:Y:S02]  /*07e0*/  SHF.R.U32.HI R3, RZ, 0x1, R76 ;  /* 0x00000001ff037819 */ /* 0x002fe4000001164c */
[----:B------:R-:W-:Y:S02]  /*07f0*/  LOP3.LUT R24, R24, 0x7, RZ, 0xc0, !PT ;  /* 0x0000000718187812 */ /* 0x000fe400078ec0ff */
[----:B------:R-:W-:Y:S01]  /*0800*/  LOP3.LUT R25, R76, 0x60, RZ, 0xc0, !PT ;  /* 0x000000604c197812 */ /* 0x000fe200078ec0ff */
[----:B------:R-:W-:Y:S01]  /*0810*/  ULEA UR9, UR8, UR9, 0x18 ;  /* 0x0000000908097291 */ /* 0x000fe2000f8ec0ff */
[----:B------:R-:W-:Y:S01]  /*0820*/  LOP3.LUT R0, R0, 0xc, RZ, 0xc0, !PT ;  /* 0x0000000c00007812 */ /* 0x000fe200078ec0ff */
[----:B------:R-:W-:Y:S01]  /*0830*/  ULEA UR7, UR8, UR7, 0x18 ;  /* 0x0000000708077291 */ /* 0x000fe2000f8ec0ff */
[----:B------:R-:W-:-:S02]  /*0840*/  LOP3.LUT R3, R24, 0x40, R3, 0xf8, !PT ;  /* 0x0000004018037812 */ /* 0x000fc400078ef803 */
[----:B------:R-:W-:-:S03]  /*0850*/  LOP3.LUT R25, R24, R25, RZ, 0xfc, !PT ;  /* 0x0000001918197212 */ /* 0x000fc600078efcff */
[--C-:B------:R-:W-:Y:S02]  /*0860*/  IMAD R78, R3, 0x90, R0.reuse ;  /* 0x00000090034e7824 */ /* 0x100fe400078e0200 */
[----:B------:R-:W-:Y:S01]  /*0870*/  IMAD R79, R25, 0x90, R0 ;  /* 0x00000090194f7824 */ /* 0x000fe200078e0200 */
[----:B---3--:R-:W-:Y:S04]  /*0880*/  STS.128 [R74+UR5], R8 ;  /* 0x000000084a007988 */ /* 0x008fe80008000c05 */
[----:B--2---:R-:W-:Y:S04]  /*0890*/  STS.128 [R74+UR5+0x1200], R12 ;  /* 0x0012000c4a007988 */ /* 0x004fe80008000c05 */
[----:B----4-:R-:W-:Y:S01]  /*08a0*/  STS.128 [R74+UR5+0x2400], R16 ;  /* 0x002400104a007988 */ /* 0x010fe20008000c05 */
[----:B------:R-:W-:Y:S06]  /*08b0*/  BAR.SYNC.DEFER_BLOCKING 0x0 ;  /* 0x0000000000007b1d */ /* 0x000fec0000010000 */
[----:B------:R-:W0:Y:S04]  /*08c0*/  LDS R28, [R79+UR9] ;  /* 0x000000094f1c7984 */ /* 0x000e280008000800 */
[----:B------:R-:W1:Y:S04]  /*08d0*/  LDS R29, [R79+UR9+0x10] ;  /* 0x000010094f1d7984 */ /* 0x000e680008000800 */
[----:B------:R-:W2:Y:S04]  /*08e0*/  LDS R4, [R78+UR7] ;  /* 0x000000074e047984 */ /* 0x000ea80008000800 */
[----:B------:R-:W3:Y:S04]  /*08f0*/  LDS R5, [R78+UR7+0x480] ;  /* 0x000480074e057984 */ /* 0x000ee80008000800 */
[----:B------:R-:W4:Y:S04]  /*0900*/  LDS R6, [R78+UR7+0x10] ;  /* 0x000010074e067984 */ /* 0x000f280008000800 */
[----:B------:R-:W5:Y:S04]  /*0910*/  LDS R7, [R78+UR7+0x490] ;  /* 0x000490074e077984 */ /* 0x000f680008000800 */
[----:B------:R-:W5:Y:S04]  /*0920*/  LDS R20, [R79+UR9+0x900] ;  /* 0x000900094f147984 */ /* 0x000f680008000800 */
[----:B------:R-:W5:Y:S04]  /*0930*/  LDS R21, [R79+UR9+0x910] ;  /* 0x000910094f157984 */ /* 0x000f680008000800 */
[----:B------:R-:W5:Y:S04]  /*0940*/  LDS R24, [R79+UR9+0x480] ;  /* 0x000480094f187984 */ /* 0x000f680008000800 */
[----:B------:R-:W5:Y:S01]  /*0950*/  LDS R25, [R79+UR9+0x490] ;  /* 0x000490094f197984 */ /* 0x000f620008000800 */
[----:B0-----:R-:W-:-:S03]  /*0960*/  F2FP.F16.E4M3.UNPACK_B R30, R28 ;  /* 0x0000001cff1e723e */ /* 0x001fc600020006ff */
[----:B------:R-:W0:Y:S01]  /*0970*/  LDS R12, [R79+UR9+0xd80] ;  /* 0x000d80094f0c7984 */ /* 0x000e220008000800 */
[----:B-1----:R-:W-:-:S03]  /*0980*/  F2FP.F16.E4M3.UNPACK_B R31, R29 ;  /* 0x0000001dff1f723e */ /* 0x002fc600020006ff */
[----:B------:R-:W1:Y:S01]  /*0990*/  LDS R13, [R79+UR9+0xd90] ;  /* 0x000d90094f0d7984 */ /* 0x000e620008000800 */
[----:B--2---:R-:W-:-:S03]  /*09a0*/  F2FP.F16.E4M3.UNPACK_B R8, R4 ;  /* 0x00000004ff08723e */ /* 0x004fc600020006ff */
[----:B------:R-:W2:Y:S01]  /*09b0*/  LDS R15, [R78+UR7+0x900] ;  /* 0x000900074e0f7984 */ /* 0x000ea20008000800 */
[----:B---3--:R-:W-:-:S03]  /*09c0*/  F2FP.F16.E4M3.UNPACK_B R9, R5 ;  /* 0x00000005ff09723e */ /* 0x008fc600020006ff */
[----:B------:R-:W3:Y:S01]  /*09d0*/  LDS R0, [R78+UR7+0xd80] ;  /* 0x000d80074e007984 */ /* 0x000ee20008000800 */
[----:B----4-:R-:W-:-:S03]  /*09e0*/  F2FP.F16.E4M3.UNPACK_B R10, R6 ;  /* 0x00000006ff0a723e */ /* 0x010fc600020006ff */
[----:B------:R-:W-:Y:S01]  /*09f0*/  LDS R19, [R78+UR7+0x4b0] ;  /* 0x0004b0074e137984 */ /* 0x000fe20008000800 */
[----:B-----5:R-:W-:-:S07]  /*0a00*/  F2FP.F16.E4M3.UNPACK_B R11, R7 ;  /* 0x00000007ff0b723e */ /* 0x020fce00020006ff */
[----:B------:R-:W-:Y:S01]  /*0a10*/  HMMA.16816.F16 R2, R8, R30, RZ ;  /* 0x0000001e0802723c */ /* 0x000fe200000008ff */
[----:B------:R-:W-:Y:S02]  /*0a20*/  F2FP.F16.E4M3.UNPACK_B R28, R28.H1 ;  /* 0x0000001cff1c723e */ /* 0x000fe400030006ff */
[----:B------:R-:W-:Y:S02]  /*0a30*/  F2FP.F16.E4M3.UNPACK_B R29, R29.H1 ;  /* 0x0000001dff1d723e */ /* 0x000fe400030006ff */
[----:B------:R-:W-:Y:S02]  /*0a40*/  F2FP.F16.E4M3.UNPACK_B R4, R4.H1 ;  /* 0x00000004ff04723e */ /* 0x000fe400030006ff */
[----:B------:R-:W-:Y:S02]  /*0a50*/  F2FP.F16.E4M3.UNPACK_B R5, R5.H1 ;  /* 0x00000005ff05723e */ /* 0x000fe400030006ff */
[----:B------:R-:W-:Y:S02]  /*0a60*/  F2FP.F16.E4M3.UNPACK_B R6, R6.H1 ;  /* 0x00000006ff06723e */ /* 0x000fe400030006ff */
[----:B------:R-:W-:-:S09]  /*0a70*/  F2FP.F16.E4M3.UNPACK_B R7, R7.H1 ;  /* 0x00000007ff07723e */ /* 0x000fd200030006ff */
[----:B------:R-:W-:Y:S01]  /*0a80*/  HMMA.16816.F16 R2, R4, R28, R2 ;  /* 0x0000001c0402723c */ /* 0x000fe20000000802 */
[-C--:B------:R-:W-:Y:S02]  /*0a90*/  F2FP.F16.E4M3.UNPACK_B R22, R20.reuse ;  /* 0x00000014ff16723e */ /* 0x080fe400020006ff */
[----:B------:R-:W-:Y:S02]  /*0aa0*/  F2FP.F16.E4M3.UNPACK_B R23, R21 ;  /* 0x00000015ff17723e */ /* 0x000fe400020006ff */
[----:B------:R-:W-:-:S14]  /*0ab0*/  F2FP.F16.E4M3.UNPACK_B R20, R20.H1 ;  /* 0x00000014ff14723e */ /* 0x000fdc00030006ff */
[----:B------:R-:W-:Y:S02]  /*0ac0*/  HADD2 R33, R2, R85 ;  /* 0x0000005502217230 */ /* 0x000fe40000000000 */
[----:B------:R-:W-:Y:S02]  /*0ad0*/  HADD2 R32, R3, R38 ;  /* 0x0000002603207230 */ /* 0x000fe40000000000 */
[----:B------:R-:W-:Y:S01]  /*0ae0*/  HMMA.16816.F16 R2, R8, R22, RZ ;  /* 0x000000160802723c */ /* 0x000fe200000008ff */
[----:B------:R-:W-:-:S15]  /*0af0*/  F2FP.F16.E4M3.UNPACK_B R21, R21.H1 ;  /* 0x00000015ff15723e */ /* 0x000fde00030006ff */
[----:B------:R-:W-:-:S04]  /*0b00*/  NOP ;  /* 0x0000000000007918 */ /* 0x000fc80000000000 */
[----:B------:R-:W-:Y:S01]  /*0b10*/  HMMA.16816.F16 R2, R4, R20, R2 ;  /* 0x000000140402723c */ /* 0x000fe20000000802 */
[----:B------:R-:W-:Y:S02]  /*0b20*/  F2FP.F16.E4M3.UNPACK_B R26, R24 ;  /* 0x00000018ff1a723e */ /* 0x000fe400020006ff */
[----:B------:R-:W-:-:S07]  /*0b30*/  F2FP.F16.E4M3.UNPACK_B R27, R25 ;  /* 0x00000019ff1b723e */ /* 0x000fce00020006ff */
[C---:B------:R-:W-:Y:S09]  /*0b40*/  HMMA.16816.F16 R34, R8.reuse, R26, RZ ;  /* 0x0000001a0822723c */ /* 0x040ff200000008ff */
[----:B------:R-:W-:Y:S01]  /*0b50*/  HADD2 R38, R2, R83 ;  /* 0x0000005302267230 */ /* 0x000fe20000000000 */
[----:B0-----:R-:W-:Y:S01]  /*0b60*/  F2FP.F16.E4M3.UNPACK_B R2, R12 ;  /* 0x0000000cff02723e */ /* 0x001fe200020006ff */
[----:B------:R-:W-:Y:S01]  /*0b70*/  HADD2 R14, R3, R80 ;  /* 0x00000050030e7230 */ /* 0x000fe20000000000 */
[----:B-1----:R-:W-:Y:S01]  /*0b80*/  F2FP.F16.E4M3.UNPACK_B R3, R13 ;  /* 0x0000000dff03723e */ /* 0x002fe200020006ff */
[----:B------:R-:W-:Y:S06]  /*0b90*/  LDS R80, [R78+UR7+0x20] ;  /* 0x000020074e507984 */ /* 0x000fec0008000800 */
[----:B------:R-:W-:Y:S01]  /*0ba0*/  HMMA.16816.F16 R8, R8, R2, RZ ;  /* 0x000000020808723c */ /* 0x000fe200000008ff */
[----:B------:R-:W0:Y:S04]  /*0bb0*/  LDS R10, [R78+UR7+0x910] ;  /* 0x000910074e0a7984 */ /* 0x000e280008000800 */
[----:B------:R-:W1:Y:S01]  /*0bc0*/  LDS R11, [R78+UR7+0xd90] ;  /* 0x000d90074e0b7984 */ /* 0x000e620008000800 */
[----:B------:R-:W-:-:S02]  /*0bd0*/  F2FP.F16.E4M3.UNPACK_B R24, R24.H1 ;  /* 0x00000018ff18723e */ /* 0x000fc400030006ff */
[----:B------:R-:W-:Y:S02]  /*0be0*/  F2FP.F16.E4M3.UNPACK_B R25, R25.H1 ;  /* 0x00000019ff19723e */ /* 0x000fe400030006ff */
[----:B------:R-:W-:Y:S02]  /*0bf0*/  F2FP.F16.E4M3.UNPACK_B R12, R12.H1 ;  /* 0x0000000cff0c723e */ /* 0x000fe400030006ff */
[----:B------:R-:W-:-:S03]  /*0c00*/  F2FP.F16.E4M3.UNPACK_B R13, R13.H1 ;  /* 0x0000000dff0d723e */ /* 0x000fc600030006ff */
[C---:B------:R-:W-:Y:S08]  /*0c10*/  HMMA.16816.F16 R34, R4.reuse, R24, R34 ;  /* 0x000000180422723c */ /* 0x040ff00000000822 */
[----:B------:R-:W-:Y:S01]  /*0c20*/  HMMA.16816.F16 R8, R4, R12, R8 ;  /* 0x0000000c0408723c */ /* 0x000fe20000000808 */
[----:B--2---:R-:W-:Y:S02]  /*0c30*/  F2FP.F16.E4M3.UNPACK_B R4, R15 ;  /* 0x0000000fff04723e */ /* 0x004fe400020006ff */
[----:B---3--:R-:W-:-:S02]  /*0c40*/  F2FP.F16.E4M3.UNPACK_B R5, R0 ;  /* 0x00000000ff05723e */ /* 0x008fc400020006ff */
[----:B0-----:R-:W-:Y:S02]  /*0c50*/  F2FP.F16.E4M3.UNPACK_B R6, R10 ;  /* 0x0000000aff06723e */ /* 0x001fe400020006ff */
[----:B-1----:R-:W-:-:S07]  /*0c60*/  F2FP.F16.E4M3.UNPACK_B R7, R11 ;  /* 0x0000000bff07723e */ /* 0x002fce00020006ff */
[----:B------:R-:W-:Y:S05]  /*0c70*/  HMMA.16816.F16 R16, R4, R30, RZ ;  /* 0x0000001e0410723c */ /* 0x000fea00000008ff */
[----:B------:R-:W-:Y:S01]  /*0c80*/  HADD2 R55, R8, R55 ;  /* 0x0000003708377230 */ /* 0x000fe20000000000 */
[----:B------:R-:W-:Y:S01]  /*0c90*/  F2FP.F16.E4M3.UNPACK_B R8, R15.H1 ;  /* 0x0000000fff08723e */ /* 0x000fe200030006ff */
[----:B------:R-:W-:Y:S01]  /*0ca0*/  HADD2 R56, R9, R82 ;  /* 0x0000005209387230 */ /* 0x000fe20000000000 */
[----:B------:R-:W-:Y:S01]  /*0cb0*/  F2FP.F16.E4M3.UNPACK_B R9, R0.H1 ;  /* 0x00000000ff09723e */ /* 0x000fe200030006ff */
[----:B------:R-:W-:Y:S01]  /*0cc0*/  HADD2 R18, R35, R60 ;  /* 0x0000003c23127230 */ /* 0x000fe20000000000 */
[----:B------:R-:W-:Y:S01]  /*0cd0*/  F2FP.F16.E4M3.UNPACK_B R10, R10.H1 ;  /* 0x0000000aff0a723e */ /* 0x000fe200030006ff */
[----:B------:R-:W-:Y:S01]  /*0ce0*/  LDS R82, [R79+UR9+0x20] ;  /* 0x000020094f527984 */ /* 0x000fe20008000800 */
[----:B------:R-:W-:-:S08]  /*0cf0*/  F2FP.F16.E4M3.UNPACK_B R11, R11.H1 ;  /* 0x0000000bff0b723e */ /* 0x000fd000030006ff */
[----:B------:R-:W-:Y:S08]  /*0d00*/  HMMA.16816.F16 R16, R8, R28, R16 ;  /* 0x0000001c0810723c */ /* 0x000ff00000000810 */
[----:B------:R-:W-:Y:S11]  /*0d10*/  HMMA.16816.F16 R46, R4, R26, RZ ;  /* 0x0000001a042e723c */ /* 0x000ff600000008ff */
[----:B------:R-:W-:-:S02]  /*0d20*/  HADD2 R54, R16, R81 ;  /* 0x0000005110367230 */ /* 0x000fc40000000000 */
[----:B------:R-:W-:Y:S01]  /*0d30*/  HADD2 R48, R17, R48 ;  /* 0x0000003011307230 */ /* 0x000fe20000000000 */
[----:B------:R-:W-:Y:S01]  /*0d40*/  LDS R81, [R79+UR9+0x30] ;  /* 0x000030094f517984 */ /* 0x000fe20008000800 */
[C---:B------:R-:W-:Y:S08]  /*0d50*/  HMMA.16816.F16 R16, R4.reuse, R22, RZ ;  /* 0x000000160410723c */ /* 0x040ff000000008ff */
[----:B------:R-:W-:Y:S08]  /*0d60*/  HMMA.16816.F16 R4, R4, R2, RZ ;  /* 0x000000020404723c */ /* 0x000ff000000008ff */
[C---:B------:R-:W-:Y:S08]  /*0d70*/  HMMA.16816.F16 R46, R8.reuse, R24, R46 ;  /* 0x00000018082e723c */ /* 0x040ff0000000082e */
[C---:B------:R-:W-:Y:S08]  /*0d80*/  HMMA.16816.F16 R16, R8.reuse, R20, R16 ;  /* 0x000000140810723c */ /* 0x040ff00000000810 */
[----:B------:R-:W-:Y:S01]  /*0d90*/  HMMA.16816.F16 R4, R8, R12, R4 ;  /* 0x0000000c0804723c */ /* 0x000fe20000000804 */
[----:B------:R-:W0:Y:S04]  /*0da0*/  LDS R8, [R78+UR7+0x1200] ;  /* 0x001200074e087984 */ /* 0x000e280008000800 */
[----:B------:R-:W1:Y:S04]  /*0db0*/  LDS R9, [R78+UR7+0x1680] ;  /* 0x001680074e097984 */ /* 0x000e680008000800 */
[----:B------:R-:W2:Y:S04]  /*0dc0*/  LDS R10, [R78+UR7+0x1210] ;  /* 0x001210074e0a7984 */ /* 0x000ea80008000800 */
[----:B------:R-:W3:Y:S06]  /*0dd0*/  LDS R11, [R78+UR7+0x1690] ;  /* 0x001690074e0b7984 */ /* 0x000eec0008000800 */
[----:B------:R-:W-:-:S02]  /*0de0*/  HADD2 R49, R4, R49 ;  /* 0x0000003104317230 */ /* 0x000fc40000000000 */
[----:B------:R-:W-:Y:S01]  /*0df0*/  HADD2 R59, R5, R58 ;  /* 0x0000003a053b7230 */ /* 0x000fe20000000000 */
[----:B0-----:R-:W-:Y:S02]  /*0e00*/  F2FP.F16.E4M3.UNPACK_B R4, R8 ;  /* 0x00000008ff04723e */ /* 0x001fe400020006ff */
[----:B-1----:R-:W-:Y:S02]  /*0e10*/  F2FP.F16.E4M3.UNPACK_B R5, R9 ;  /* 0x00000009ff05723e */ /* 0x002fe400020006ff */
[----:B--2---:R-:W-:Y:S02]  /*0e20*/  F2FP.F16.E4M3.UNPACK_B R6, R10 ;  /* 0x0000000aff06723e */ /* 0x004fe400020006ff */
[----:B---3--:R-:W-:-:S07]  /*0e30*/  F2FP.F16.E4M3.UNPACK_B R7, R11 ;  /* 0x0000000bff07723e */ /* 0x008fce00020006ff */
[----:B------:R-:W-:Y:S01]  /*0e40*/  HMMA.16816.F16 R44, R4, R26, RZ ;  /* 0x0000001a042c723c */ /* 0x000fe200000008ff */
[----:B------:R-:W-:Y:S02]  /*0e50*/  F2FP.F16.E4M3.UNPACK_B R8, R8.H1 ;  /* 0x00000008ff08723e */ /* 0x000fe400030006ff */
[----:B------:R-:W-:Y:S02]  /*0e60*/  F2FP.F16.E4M3.UNPACK_B R9, R9.H1 ;  /* 0x00000009ff09723e */ /* 0x000fe400030006ff */
[----:B------:R-:W-:Y:S02]  /*0e70*/  F2FP.F16.E4M3.UNPACK_B R10, R10.H1 ;  /* 0x0000000aff0a723e */ /* 0x000fe400030006ff */
[----:B------:R-:W-:-:S13]  /*0e80*/  F2FP.F16.E4M3.UNPACK_B R11, R11.H1 ;  /* 0x0000000bff0b723e */ /* 0x000fda00030006ff */
[----:B------:R-:W-:Y:S01]  /*0e90*/  HMMA.16816.F16 R44, R8, R24, R44 ;  /* 0x00000018082c723c */ /* 0x000fe2000000082c */
[----:B------:R-:W-:Y:S02]  /*0ea0*/  HADD2 R47, R47, R52 ;  /* 0x000000342f2f7230 */ /* 0x000fe40000000000 */
[----:B------:R-:W-:Y:S02]  /*0eb0*/  HADD2 R53, R16, R89 ;  /* 0x0000005910357230 */ /* 0x000fe40000000000 */
[----:B------:R-:W-:-:S03]  /*0ec0*/  HADD2 R52, R17, R84 ;  /* 0x0000005411347230 */ /* 0x000fc60000000000 */
[----:B------:R-:W-:Y:S11]  /*0ed0*/  HMMA.16816.F16 R16, R4, R30, RZ ;  /* 0x0000001e0410723c */ /* 0x000ff600000008ff */
[----:B------:R-:W-:-:S02]  /*0ee0*/  HADD2 R44, R44, R37 ;  /* 0x000000252c2c7230 */ /* 0x000fc40000000000 */
        /* <DEDUP_REMOVED lines=15> */
[C---:B------:R-:W-:Y:S01]  /*0fe0*/  HMMA.16816.F16 R22, R4.reuse, R22, RZ ;  /* 0x000000160416723c */ /* 0x040fe200000008ff */
[----:B------:R-:W-:Y:S02]  /*0ff0*/  F2FP.F16.E4M3.UNPACK_B R8, R8.H1 ;  /* 0x00000008ff08723e */ /* 0x000fe400030006ff */
[----:B------:R-:W-:Y:S02]  /*1000*/  F2FP.F16.E4M3.UNPACK_B R9, R9.H1 ;  /* 0x00000009ff09723e */ /* 0x000fe400030006ff */
[----:B------:R-:W-:Y:S02]  /*1010*/  F2FP.F16.E4M3.UNPACK_B R10, R10.H1 ;  /* 0x0000000aff0a723e */ /* 0x000fe400030006ff */
[----:B------:R-:W-:Y:S01]  /*1020*/  F2FP.F16.E4M3.UNPACK_B R11, R11.H1 ;  /* 0x0000000bff0b723e */ /* 0x000fe200030006ff */
[----:B------:R-:W-:Y:S02]  /*1030*/  HADD2 R60, R46, R41 ;  /* 0x000000292e3c7230 */ /* 0x000fe40000000000 */
[----:B------:R-:W-:Y:S01]  /*1040*/  HADD2 R46, R16, R39 ;  /* 0x00000027102e7230 */ /* 0x000fe20000000000 */
[C---:B------:R-:W-:Y:S01]  /*1050*/  HMMA.16816.F16 R30, R4.reuse, R30, RZ ;  /* 0x0000001e041e723c */ /* 0x040fe200000008ff */
[----:B------:R-:W-:Y:S01]  /*1060*/  HADD2 R16, R17, R50 ;  /* 0x0000003211107230 */ /* 0x000fe20000000000 */
[----:B------:R-:W-:Y:S04]  /*1070*/  LDS R39, [R78+UR7+0x30] ;  /* 0x000030074e277984 */ /* 0x000fe80008000800 */
[----:B------:R-:W0:Y:S02]  /*1080*/  LDS R50, [R78+UR7+0x4a0] ;  /* 0x0004a0074e327984 */ /* 0x000e240008000800 */
[----:B------:R-:W-:Y:S08]  /*1090*/  HMMA.16816.F16 R26, R4, R26, RZ ;  /* 0x0000001a041a723c */ /* 0x000ff000000008ff */
[----:B------:R-:W-:Y:S01]  /*10a0*/  HMMA.16816.F16 R20, R8, R20, R22 ;  /* 0x000000140814723c */ /* 0x000fe20000000816 */
[----:B------:R-:W1:Y:S04]  /*10b0*/  LDS R22, [R79+UR9+0x4a0] ;  /* 0x0004a0094f167984 */ /* 0x000e680008000800 */
[----:B------:R-:W2:Y:S03]  /*10c0*/  LDS R23, [R79+UR9+0x4b0] ;  /* 0x0004b0094f177984 */ /* 0x000ea60008000800 */
[----:B------:R-:W-:Y:S08]  /*10d0*/  HMMA.16816.F16 R2, R4, R2, RZ ;  /* 0x000000020402723c */ /* 0x000ff000000008ff */
[C---:B------:R-:W-:Y:S08]  /*10e0*/  HMMA.16816.F16 R28, R8.reuse, R28, R30 ;  /* 0x0000001c081c723c */ /* 0x040ff0000000081e */
[C---:B------:R-:W-:Y:S08]  /*10f0*/  HMMA.16816.F16 R26, R8.reuse, R24, R26 ;  /* 0x00000018081a723c */ /* 0x040ff0000000081a */
[----:B------:R-:W-:Y:S01]  /*1100*/  HMMA.16816.F16 R8, R8, R12, R2 ;  /* 0x0000000c0808723c */ /* 0x000fe20000000802 */
[----:B------:R-:W-:Y:S01]  /*1110*/  HADD2 R17, R37, R94 ;  /* 0x0000005e25117230 */ /* 0x000fe20000000000 */
[----:B------:R-:W-:Y:S01]  /*1120*/  F2FP.F16.E4M3.UNPACK_B R41, R81 ;  /* 0x00000051ff29723e */ /* 0x000fe200020006ff */
[----:B------:R-:W-:Y:S01]  /*1130*/  HADD2 R15, R45, R40 ;  /* 0x000000282d0f7230 */ /* 0x000fe20000000000 */
[----:B------:R-:W-:Y:S01]  /*1140*/  F2FP.F16.E4M3.UNPACK_B R40, R82 ;  /* 0x00000052ff28723e */ /* 0x000fe200020006ff */
[----:B------:R-:W-:Y:S01]  /*1150*/  HADD2 R37, R29, R88 ;  /* 0x000000581d257230 */ /* 0x000fe20000000000 */
[----:B------:R-:W-:Y:S01]  /*1160*/  F2FP.F16.E4M3.UNPACK_B R4, R80 ;  /* 0x00000050ff04723e */ /* 0x000fe200020006ff */
[----:B------:R-:W-:Y:S01]  /*1170*/  HADD2 R30, R21, R42 ;  /* 0x0000002a151e7230 */ /* 0x000fe20000000000 */
[----:B0-----:R-:W-:Y:S01]  /*1180*/  F2FP.F16.E4M3.UNPACK_B R5, R50 ;  /* 0x00000032ff05723e */ /* 0x001fe200020006ff */
[----:B------:R-:W0:Y:S01]  /*1190*/  LDS R42, [R79+UR9+0x930] ;  /* 0x000930094f2a7984 */ /* 0x000e220008000800 */
[----:B------:R-:W-:-:S02]  /*11a0*/  F2FP.F16.E4M3.UNPACK_B R6, R39 ;  /* 0x00000027ff06723e */ /* 0x000fc400020006ff */
[----:B------:R-:W-:Y:S02]  /*11b0*/  F2FP.F16.E4M3.UNPACK_B R7, R19 ;  /* 0x00000013ff07723e */ /* 0x000fe400020006ff */
[----:B-1----:R-:W-:Y:S02]  /*11c0*/  F2FP.F16.E4M3.UNPACK_B R24, R22 ;  /* 0x00000016ff18723e */ /* 0x002fe400020006ff */
[----:B--2---:R-:W-:-:S03]  /*11d0*/  F2FP.F16.E4M3.UNPACK_B R25, R23 ;  /* 0x00000017ff19723e */ /* 0x004fc600020006ff */
[----:B------:R-:W-:Y:S02]  /*11e0*/  HADD2 R29, R8, R43 ;  /* 0x0000002b081d7230 */ /* 0x000fe40000000000 */
[----:B------:R-:W1:Y:S01]  /*11f0*/  LDS R43, [R79+UR9+0x920] ;  /* 0x000920094f2b7984 */ /* 0x000e620008000800 */
[C---:B------:R-:W-:Y:S08]  /*1200*/  HMMA.16816.F16 R12, R4.reuse, R40, RZ ;  /* 0x00000028040c723c */ /* 0x040ff000000008ff */
[----:B------:R-:W-:Y:S01]  /*1210*/  HMMA.16816.F16 R2, R4, R24, RZ ;  /* 0x000000180402723c */ /* 0x000fe200000008ff */
[----:B------:R-:W-:-:S02]  /*1220*/  HADD2 R45, R36, R95 ;  /* 0x0000005f242d7230 */ /* 0x000fc40000000000 */
[----:B------:R-:W-:Y:S01]  /*1230*/  HADD2 R0, R28, R51 ;  /* 0x000000331c007230 */ /* 0x000fe20000000000 */
[----:B------:R-:W-:Y:S01]  /*1240*/  F2FP.F16.E4M3.UNPACK_B R8, R80.H1 ;  /* 0x00000050ff08723e */ /* 0x000fe200030006ff */
        /* <DEDUP_REMOVED lines=10> */
[----:B------:R-:W2:Y:S01]  /*12f0*/  LDS R39, [R79+UR9+0xdb0] ;  /* 0x000db0094f277984 */ /* 0x000ea20008000800 */
[----:B------:R-:W-:-:S02]  /*1300*/  F2FP.F16.E4M3.UNPACK_B R22, R22.H1 ;  /* 0x00000016ff16723e */ /* 0x000fc400030006ff */
[----:B------:R-:W-:Y:S01]  /*1310*/  F2FP.F16.E4M3.UNPACK_B R23, R23.H1 ;  /* 0x00000017ff17723e */ /* 0x000fe200030006ff */
[----:B------:R-:W-:Y:S02]  /*1320*/  LDS R80, [R79+UR9+0x940] ;  /* 0x000940094f507984 */ /* 0x000fe40008000800 */
[C---:B------:R-:W-:Y:S01]  /*1330*/  HMMA.16816.F16 R12, R8.reuse, R26, R12 ;  /* 0x0000001a080c723c */ /* 0x040fe2000000080c */
[----:B0-----:R-:W-:Y:S01]  /*1340*/  F2FP.F16.E4M3.UNPACK_B R21, R42 ;  /* 0x0000002aff15723e */ /* 0x001fe200020006ff */
[----:B------:R-:W-:Y:S04]  /*1350*/  LDS R82, [R79+UR9+0x60] ;  /* 0x000060094f527984 */ /* 0x000fe80008000800 */
[----:B------:R-:W-:Y:S02]  /*1360*/  LDS R81, [R79+UR9+0x70] ;  /* 0x000070094f517984 */ /* 0x000fe40008000800 */
[----:B------:R-:W-:Y:S01]  /*1370*/  HMMA.16816.F16 R2, R8, R22, R2 ;  /* 0x000000160802723c */ /* 0x000fe20000000802 */
[----:B-1----:R-:W-:-:S10]  /*1380*/  F2FP.F16.E4M3.UNPACK_B R20, R43 ;  /* 0x0000002bff14723e */ /* 0x002fd400020006ff */
[----:B------:R-:W-:-:S08]  /*1390*/  HADD2 R33, R12, R33 ;  /* 0x000000210c217230 */ /* 0x000fd00000000000 */
[----:B------:R-:W-:Y:S02]  /*13a0*/  HADD2 R12, R3, R18 ;  /* 0x00000012030c7230 */ /* 0x000fe40000000000 */
[----:B------:R-:W-:Y:S01]  /*13b0*/  HMMA.16816.F16 R18, R4, R20, RZ ;  /* 0x000000140412723c */ /* 0x000fe200000008ff */
[----:B------:R-:W-:Y:S01]  /*13c0*/  HADD2 R34, R2, R34 ;  /* 0x0000002202227230 */ /* 0x000fe20000000000 */
[----:B------:R-:W-:Y:S02]  /*13d0*/  F2FP.F16.E4M3.UNPACK_B R2, R43.H1 ;  /* 0x0000002bff02723e */ /* 0x000fe400030006ff */
[----:B------:R-:W-:-:S15]  /*13e0*/  F2FP.F16.E4M3.UNPACK_B R3, R42.H1 ;  /* 0x0000002aff03723e */ /* 0x000fde00030006ff */
[----:B------:R-:W-:-:S01]  /*13f0*/  NOP ;  /* 0x0000000000007918 */ /* 0x000fc20000000000 */
[----:B------:R-:W-:Y:S01]  /*1400*/  HMMA.16816.F16 R18, R8, R2, R18 ;  /* 0x000000020812723c */ /* 0x000fe20000000812 */
[----:B------:R-:W-:-:S15]  /*1410*/  HADD2 R32, R13, R32 ;  /* 0x000000200d207230 */ /* 0x000fde0000000000 */
[----:B------:R-:W-:-:S03]  /*1420*/  NOP ;  /* 0x0000000000007918 */ /* 0x000fc60000000000 */
[----:B------:R-:W-:Y:S02]  /*1430*/  HADD2 R13, R18, R38 ;  /* 0x00000026120d7230 */ /* 0x000fe40000000000 */
[----:B------:R-:W0:Y:S01]  /*1440*/  LDS R38, [R79+UR9+0xda0] ;  /* 0x000da0094f267984 */ /* 0x000e220008000800 */
[----:B------:R-:W-:Y:S01]  /*1450*/  HADD2 R14, R19, R14 ;  /* 0x0000000e130e7230 */ /* 0x000fe20000000000 */
[-C--:B--2---:R-:W-:Y:S02]  /*1460*/  F2FP.F16.E4M3.UNPACK_B R19, R39.reuse ;  /* 0x00000027ff13723e */ /* 0x084fe400020006ff */
[----:B------:R-:W-:Y:S02]  /*1470*/  F2FP.F16.E4M3.UNPACK_B R39, R39.H1 ;  /* 0x00000027ff27723e */ /* 0x000fe400030006ff */
[----:B0-----:R-:W-:-:S07]  /*1480*/  F2FP.F16.E4M3.UNPACK_B R18, R38 ;  /* 0x00000026ff12723e */ /* 0x001fce00020006ff */
[----:B------:R-:W-:Y:S01]  /*1490*/  HMMA.16816.F16 R4, R4, R18, RZ ;  /* 0x000000120404723c */ /* 0x000fe200000008ff */
[----:B------:R-:W-:-:S15]  /*14a0*/  F2FP.F16.E4M3.UNPACK_B R38, R38.H1 ;  /* 0x00000026ff26723e */ /* 0x000fde00030006ff */
[----:B------:R-:W-:-:S04]  /*14b0*/  NOP ;  /* 0x0000000000007918 */ /* 0x000fc80000000000 */
        /* <DEDUP_REMOVED lines=16> */
[----:B------:R-:W-:Y:S08]  /*15c0*/  HMMA.16816.F16 R42, R8, R26, R42 ;  /* 0x0000001a082a723c */ /* 0x000ff0000000082a */
[----:B------:R-:W-:Y:S11]  /*15d0*/  HMMA.16816.F16 R50, R4, R24, RZ ;  /* 0x000000180432723c */ /* 0x000ff600000008ff */
[----:B------:R-:W-:-:S02]  /*15e0*/  HADD2 R54, R42, R54 ;  /* 0x000000362a367230 */ /* 0x000fc40000000000 */
[----:B------:R-:W-:Y:S02]  /*15f0*/  HADD2 R48, R43, R48 ;  /* 0x000000302b307230 */ /* 0x000fe40000000000 */
        /* <DEDUP_REMOVED lines=8> */
[----:B------:R-:W3:Y:S01]  /*1680*/  LDS R11, [R78+UR7+0x16b0] ;  /* 0x0016b0074e0b7984 */ /* 0x000ee20008000800 */
[----:B------:R-:W-:-:S05]  /*1690*/  HADD2 R47, R51, R47 ;  /* 0x0000002f332f7230 */ /* 0x000fca0000000000 */
[----:B------:R-:W-:Y:S02]  /*16a0*/  HADD2 R49, R4, R49 ;  /* 0x0000003104317230 */ /* 0x000fe40000000000 */
[----:B------:R-:W-:Y:S02]  /*16b0*/  HADD2 R51, R5, R59 ;  /* 0x0000003b05337230 */ /* 0x000fe40000000000 */
[----:B------:R-:W-:Y:S01]  /*16c0*/  HADD2 R53, R42, R53 ;  /* 0x000000352a357230 */ /* 0x000fe20000000000 */
[----:B------:R-:W-:Y:S01]  /*16d0*/  LDS R59, [R79+UR9+0x50] ;  /* 0x000050094f3b7984 */ /* 0x000fe20008000800 */
[----:B------:R-:W-:Y:S01]  /*16e0*/  HADD2 R52, R43, R52 ;  /* 0x000000342b347230 */ /* 0x000fe20000000000 */
[----:B0-----:R-:W-:Y:S02]  /*16f0*/  F2FP.F16.E4M3.UNPACK_B R4, R8 ;  /* 0x00000008ff04723e */ /* 0x001fe400020006ff */
[----:B-1----:R-:W-:Y:S02]  /*1700*/  F2FP.F16.E4M3.UNPACK_B R5, R9 ;  /* 0x00000009ff05723e */ /* 0x002fe400020006ff */
[----:B--2---:R-:W-:-:S02]  /*1710*/  F2FP.F16.E4M3.UNPACK_B R6, R10 ;  /* 0x0000000aff06723e */ /* 0x004fc400020006ff */
[----:B---3--:R-:W-:-:S07]  /*1720*/  F2FP.F16.E4M3.UNPACK_B R7, R11 ;  /* 0x0000000bff07723e */ /* 0x008fce00020006ff */
[----:B------:R-:W-:Y:S01]  /*1730*/  HMMA.16816.F16 R42, R4, R40, RZ ;  /* 0x00000028042a723c */ /* 0x000fe200000008ff */
[----:B------:R-:W-:Y:S02]  /*1740*/  F2FP.F16.E4M3.UNPACK_B R8, R8.H1 ;  /* 0x00000008ff08723e */ /* 0x000fe400030006ff */
[----:B------:R-:W-:Y:S02]  /*1750*/  F2FP.F16.E4M3.UNPACK_B R9, R9.H1 ;  /* 0x00000009ff09723e */ /* 0x000fe400030006ff */
[----:B------:R-:W-:Y:S02]  /*1760*/  F2FP.F16.E4M3.UNPACK_B R10, R10.H1 ;  /* 0x0000000aff0a723e */ /* 0x000fe400030006ff */
[----:B------:R-:W-:-:S13]  /*1770*/  F2FP.F16.E4M3.UNPACK_B R11, R11.H1 ;  /* 0x0000000bff0b723e */ /* 0x000fda00030006ff */
[----:B------:R-:W-:-:S15]  /*1780*/  HMMA.16816.F16 R42, R8, R26, R42 ;  /* 0x0000001a082a723c */ /* 0x000fde000000082a */
[----:B------:R-:W-:-:S04]  /*1790*/  NOP ;  /* 0x0000000000007918 */ /* 0x000fc80000000000 */
[----:B------:R-:W-:Y:S02]  /*17a0*/  HADD2 R46, R42, R46 ;  /* 0x0000002e2a2e7230 */ /* 0x000fe40000000000 */
[----:B------:R-:W-:Y:S02]  /*17b0*/  HADD2 R16, R43, R16 ;  /* 0x000000102b107230 */ /* 0x000fe40000000000 */
[----:B------:R-:W-:-:S15]  /*17c0*/  HMMA.16816.F16 R42, R4, R24, RZ ;  /* 0x00000018042a723c */ /* 0x000fde00000008ff */
[----:B------:R-:W-:-:S05]  /*17d0*/  NOP ;  /* 0x0000000000007918 */ /* 0x000fca0000000000 */
[----:B------:R-:W-:-:S15]  /*17e0*/  HMMA.16816.F16 R42, R8, R22, R42 ;  /* 0x00000016082a723c */ /* 0x000fde000000082a */
[----:B------:R-:W-:-:S04]  /*17f0*/  NOP ;  /* 0x0000000000007918 */ /* 0x000fc80000000000 */
[----:B------:R-:W-:Y:S02]  /*1800*/  HADD2 R44, R42, R44 ;  /* 0x0000002c2a2c7230 */ /* 0x000fe40000000000 */
[----:B------:R-:W-:Y:S02]  /*1810*/  HADD2 R15, R43, R15 ;  /* 0x0000000f2b0f7230 */ /* 0x000fe40000000000 */
[C---:B------:R-:W-:Y:S08]  /*1820*/  HMMA.16816.F16 R42, R4.reuse, R20, RZ ;  /* 0x00000014042a723c */ /* 0x040ff000000008ff */
[----:B------:R-:W-:-:S12]  /*1830*/  HMMA.16816.F16 R4, R4, R18, RZ ;  /* 0x000000120404723c */ /* 0x000fd800000008ff */
[C---:B------:R-:W-:Y:S08]  /*1840*/  HMMA.16816.F16 R42, R8.reuse, R2, R42 ;  /* 0x00000002082a723c */ /* 0x040ff0000000082a */
[----:B------:R-:W-:Y:S01]  /*1850*/  HMMA.16816.F16 R4, R8, R38, R4 ;  /* 0x000000260804723c */ /* 0x000fe20000000804 */
[----:B------:R-:W0:Y:S04]  /*1860*/  LDS R8, [R78+UR7+0x1b20] ;  /* 0x001b20074e087984 */ /* 0x000e280008000800 */
[----:B------:R-:W1:Y:S04]  /*1870*/  LDS R9, [R78+UR7+0x1fa0] ;  /* 0x001fa0074e097984 */ /* 0x000e680008000800 */
[----:B------:R-:W2:Y:S04]  /*1880*/  LDS R10, [R78+UR7+0x1b30] ;  /* 0x001b30074e0a7984 */ /* 0x000ea80008000800 */
[----:B------:R-:W3:Y:S01]  /*1890*/  LDS R11, [R78+UR7+0x1fb0] ;  /* 0x001fb0074e0b7984 */ /* 0x000ee20008000800 */
[----:B------:R-:W-:-:S02]  /*18a0*/  HADD2 R45, R42, R45 ;  /* 0x0000002d2a2d7230 */ /* 0x000fc40000000000 */
[----:B------:R-:W-:-:S03]  /*18b0*/  HADD2 R17, R43, R17 ;  /* 0x000000112b117230 */ /* 0x000fc60000000000 */
[----:B------:R-:W-:Y:S02]  /*18c0*/  HADD2 R42, R4, R58 ;  /* 0x0000003a042a7230 */ /* 0x000fe40000000000 */
[----:B------:R-:W-:Y:S01]  /*18d0*/  HADD2 R43, R5, R57 ;  /* 0x00000039052b7230 */ /* 0x000fe20000000000 */
[----:B------:R-:W4:Y:S01]  /*18e0*/  LDS R58, [R78+UR7+0x50] ;  /* 0x000050074e3a7984 */ /* 0x000f220008000800 */
[----:B------:R-:W-:-:S03]  /*18f0*/  HADD2 R50, R50, R60 ;  /* 0x0000003c32327230 */ /* 0x000fc60000000000 */
[----:B------:R-:W-:Y:S04]  /*1900*/  LDS R60, [R79+UR9+0x40] ;  /* 0x000040094f3c7984 */ /* 0x000fe80008000800 */
[----:B------:R-:W-:Y:S01]  /*1910*/  LDS R57, [R78+UR7+0x4d0] ;  /* 0x0004d0074e397984 */ /* 0x000fe20008000800 */
[----:B0-----:R-:W-:Y:S02]  /*1920*/  F2FP.F16.E4M3.UNPACK_B R4, R8 ;  /* 0x00000008ff04723e */ /* 0x001fe400020006ff */
[----:B-1----:R-:W-:Y:S02]  /*1930*/  F2FP.F16.E4M3.UNPACK_B R5, R9 ;  /* 0x00000009ff05723e */ /* 0x002fe400020006ff */
[----:B--2---:R-:W-:Y:S02]  /*1940*/  F2FP.F16.E4M3.UNPACK_B R6, R10 ;  /* 0x0000000aff06723e */ /* 0x004fe400020006ff */
[----:B---3--:R-:W-:-:S07]  /*1950*/  F2FP.F16.E4M3.UNPACK_B R7, R11 ;  /* 0x0000000bff07723e */ /* 0x008fce00020006ff */
[----:B------:R-:W-:Y:S01]  /*1960*/  HMMA.16816.F16 R24, R4, R24, RZ ;  /* 0x000000180418723c */ /* 0x000fe200000008ff */
[----:B------:R-:W-:Y:S02]  /*1970*/  F2FP.F16.E4M3.UNPACK_B R8, R8.H1 ;  /* 0x00000008ff08723e */ /* 0x000fe400030006ff */
[----:B------:R-:W-:-:S05]  /*1980*/  F2FP.F16.E4M3.UNPACK_B R9, R9.H1 ;  /* 0x00000009ff09723e */ /* 0x000fca00030006ff */
[----:B------:R-:W-:Y:S01]  /*1990*/  HMMA.16816.F16 R40, R4, R40, RZ ;  /* 0x000000280428723c */ /* 0x000fe200000008ff */
[----:B------:R-:W-:Y:S02]  /*19a0*/  F2FP.F16.E4M3.UNPACK_B R10, R10.H1 ;  /* 0x0000000aff0a723e */ /* 0x000fe400030006ff */
[----:B------:R-:W-:-:S09]  /*19b0*/  F2FP.F16.E4M3.UNPACK_B R11, R11.H1 ;  /* 0x0000000bff0b723e */ /* 0x000fd200030006ff */
[C---:B------:R-:W-:Y:S01]  /*19c0*/  HMMA.16816.F16 R22, R8.reuse, R22, R24 ;  /* 0x000000160816723c */ /* 0x040fe20000000818 */
[----:B------:R-:W0:Y:S04]  /*19d0*/  LDS R24, [R78+UR7+0x40] ;  /* 0x000040074e187984 */ /* 0x000e280008000800 */
[----:B------:R-:W1:Y:S03]  /*19e0*/  LDS R25, [R78+UR7+0x4c0] ;  /* 0x0004c0074e197984 */ /* 0x000e660008000800 */
[----:B------:R-:W-:Y:S01]  /*19f0*/  HMMA.16816.F16 R26, R8, R26, R40 ;  /* 0x0000001a081a723c */ /* 0x000fe20000000828 */
[----:B------:R-:W2:Y:S04]  /*1a00*/  LDS R41, [R79+UR9+0x4c0] ;  /* 0x0004c0094f297984 */ /* 0x000ea80008000800 */
[----:B------:R-:W3:Y:S03]  /*1a10*/  LDS R40, [R79+UR9+0x4d0] ;  /* 0x0004d0094f287984 */ /* 0x000ee60008000800 */
[C---:B------:R-:W-:Y:S08]  /*1a20*/  HMMA.16816.F16 R20, R4.reuse, R20, RZ ;  /* 0x000000140414723c */ /* 0x040ff000000008ff */
[----:B------:R-:W-:-:S12]  /*1a30*/  HMMA.16816.F16 R4, R4, R18, RZ ;  /* 0x000000120404723c */ /* 0x000fd800000008ff */
[----:B------:R-:W-:Y:S01]  /*1a40*/  HMMA.16816.F16 R6, R8, R2, R20 ;  /* 0x000000020806723c */ /* 0x000fe20000000814 */
[----:B------:R-:W-:Y:S01]  /*1a50*/  HADD2 R3, R22, R36 ;  /* 0x0000002416037230 */ /* 0x000fe20000000000 */
[----:B----4-:R-:W-:Y:S02]  /*1a60*/  F2FP.F16.E4M3.UNPACK_B R22, R58 ;  /* 0x0000003aff16723e */ /* 0x010fe400020006ff */
[----:B0-----:R-:W-:-:S04]  /*1a70*/  F2FP.F16.E4M3.UNPACK_B R20, R24 ;  /* 0x00000018ff14723e */ /* 0x001fc800020006ff */
[----:B------:R-:W-:Y:S01]  /*1a80*/  HMMA.16816.F16 R8, R8, R38, R4 ;  /* 0x000000260808723c */ /* 0x000fe20000000804 */
[----:B------:R-:W-:Y:S01]  /*1a90*/  HADD2 R4, R23, R35 ;  /* 0x0000002317047230 */ /* 0x000fe20000000000 */
[----:B------:R-:W-:Y:S01]  /*1aa0*/  F2FP.F16.E4M3.UNPACK_B R38, R60 ;  /* 0x0000003cff26723e */ /* 0x000fe200020006ff */
[----:B------:R-:W0:Y:S01]  /*1ab0*/  LDS R35, [R79+UR9+0x950] ;  /* 0x000950094f237984 */ /* 0x000e220008000800 */
[----:B------:R-:W-:Y:S02]  /*1ac0*/  F2FP.F16.E4M3.UNPACK_B R39, R59 ;  /* 0x0000003bff27723e */ /* 0x000fe400020006ff */
[----:B-1----:R-:W-:Y:S02]  /*1ad0*/  F2FP.F16.E4M3.UNPACK_B R21, R25 ;  /* 0x00000019ff15723e */ /* 0x002fe400020006ff */
[----:B------:R-:W-:Y:S02]  /*1ae0*/  F2FP.F16.E4M3.UNPACK_B R23, R57 ;  /* 0x00000039ff17723e */ /* 0x000fe400020006ff */
[----:B--2---:R-:W-:-:S02]  /*1af0*/  F2FP.F16.E4M3.UNPACK_B R18, R41 ;  /* 0x00000029ff12723e */ /* 0x004fc400020006ff */
[----:B---3--:R-:W-:-:S03]  /*1b00*/  F2FP.F16.E4M3.UNPACK_B R19, R40 ;  /* 0x00000028ff13723e */ /* 0x008fc600020006ff */
[----:B------:R-:W-:Y:S01]  /*1b10*/  HMMA.16816.F16 R10, R20, R38, RZ ;  /* 0x00000026140a723c */ /* 0x000fe200000008ff */
[----:B------:R-:W-:Y:S02]  /*1b20*/  HADD2 R2, R27, R37 ;  /* 0x000000251b027230 */ /* 0x000fe40000000000 */
[----:B------:R-:W-:Y:S02]  /*1b30*/  HADD2 R5, R6, R31 ;  /* 0x0000001f06057230 */ /* 0x000fe40000000000 */
[----:B------:R-:W-:-:S03]  /*1b40*/  HADD2 R6, R7, R30 ;  /* 0x0000001e07067230 */ /* 0x000fc60000000000 */
[----:B------:R-:W-:Y:S01]  /*1b50*/  HMMA.16816.F16 R36, R20, R18, RZ ;  /* 0x000000121424723c */ /* 0x000fe200000008ff */
[----:B------:R-:W-:Y:S01]  /*1b60*/  HADD2 R7, R8, R29 ;  /* 0x0000001d08077230 */ /* 0x000fe20000000000 */
[----:B------:R-:W-:Y:S01]  /*1b70*/  F2FP.F16.E4M3.UNPACK_B R29, R59.H1 ;  /* 0x0000003bff1d723e */ /* 0x000fe200030006ff */
[----:B------:R-:W-:Y:S01]  /*1b80*/  HADD2 R0, R26, R0 ;  /* 0x000000001a007230 */ /* 0x000fe20000000000 */
[----:B------:R-:W-:Y:S01]  /*1b90*/  F2FP.F16.E4M3.UNPACK_B R24, R24.H1 ;  /* 0x00000018ff18723e */ /* 0x000fe200030006ff */
[----:B------:R-:W-:Y:S01]  /*1ba0*/  HADD2 R8, R9, R28 ;  /* 0x0000001c09087230 */ /* 0x000fe20000000000 */
[----:B------:R-:W-:Y:S02]  /*1bb0*/  F2FP.F16.E4M3.UNPACK_B R28, R60.H1 ;  /* 0x0000003cff1c723e */ /* 0x000fe400030006ff */
[----:B------:R-:W-:Y:S01]  /*1bc0*/  F2FP.F16.E4M3.UNPACK_B R25, R25.H1 ;  /* 0x00000019ff19723e */ /* 0x000fe200030006ff */
[----:B------:R-:W-:Y:S01]  /*1bd0*/  LDS R60, [R78+UR7+0x4e0] ;  /* 0x0004e0074e3c7984 */ /* 0x000fe20008000800 */
[----:B------:R-:W-:-:S02]  /*1be0*/  F2FP.F16.E4M3.UNPACK_B R26, R58.H1 ;  /* 0x0000003aff1a723e */ /* 0x000fc400030006ff */
[----:B------:R-:W-:Y:S02]  /*1bf0*/  F2FP.F16.E4M3.UNPACK_B R27, R57.H1 ;  /* 0x00000039ff1b723e */ /* 0x000fe400030006ff */
[----:B------:R-:W-:Y:S02]  /*1c00*/  F2FP.F16.E4M3.UNPACK_B R30, R41.H1 ;  /* 0x00000029ff1e723e */ /* 0x000fe400030006ff */
[----:B------:R-:W-:Y:S01]  /*1c10*/  F2FP.F16.E4M3.UNPACK_B R31, R40.H1 ;  /* 0x00000028ff1f723e */ /* 0x000fe200030006ff */
[----:B------:R-:W-:Y:S02]  /*1c20*/  LDS R41, [R79+UR9+0xdd0] ;  /* 0x000dd0094f297984 */ /* 0x000fe40008000800 */
[C---:B------:R-:W-:Y:S02]  /*1c30*/  HMMA.16816.F16 R10, R24.reuse, R28, R10 ;  /* 0x0000001c180a723c */ /* 0x040fe4000000080a */
[----:B------:R-:W1:Y:S06]  /*1c40*/  LDS R40, [R79+UR9+0xdc0] ;  /* 0x000dc0094f287984 */ /* 0x000e6c0008000800 */
[----:B------:R-:W-:Y:S11]  /*1c50*/  HMMA.16816.F16 R36, R24, R30, R36 ;  /* 0x0000001e1824723c */ /* 0x000ff60000000824 */
[----:B------:R-:W-:Y:S01]  /*1c60*/  HADD2 R9, R10, R33 ;  /* 0x000000210a097230 */ /* 0x000fe20000000000 */
[----:B0-----:R-:W-:Y:S01]  /*1c70*/  F2FP.F16.E4M3.UNPACK_B R33, R35 ;  /* 0x00000023ff21723e */ /* 0x001fe200020006ff */
[----:B------:R-:W-:Y:S01]  /*1c80*/  HADD2 R10, R11, R32 ;  /* 0x000000200b0a7230 */ /* 0x000fe20000000000 */
[----:B------:R-:W-:-:S05]  /*1c90*/  F2FP.F16.E4M3.UNPACK_B R32, R80 ;  /* 0x00000050ff20723e */ /* 0x000fca00020006ff */
[----:B------:R-:W-:Y:S02]  /*1ca0*/  HADD2 R11, R36, R34 ;  /* 0x00000022240b7230 */ /* 0x000fe40000000000 */
[----:B------:R-:W-:Y:S02]  /*1cb0*/  HADD2 R12, R37, R12 ;  /* 0x0000000c250c7230 */ /* 0x000fe40000000000 */
[----:B------:R-:W-:Y:S01]  /*1cc0*/  HMMA.16816.F16 R36, R20, R32, RZ ;  /* 0x000000201424723c */ /* 0x000fe200000008ff */
[----:B------:R-:W-:Y:S02]  /*1cd0*/  F2FP.F16.E4M3.UNPACK_B R34, R80.H1 ;  /* 0x00000050ff22723e */ /* 0x000fe400030006ff */
[----:B------:R-:W-:Y:S01]  /*1ce0*/  F2FP.F16.E4M3.UNPACK_B R35, R35.H1 ;  /* 0x00000023ff23723e */ /* 0x000fe200030006ff */
[----:B------:R-:W-:-:S15]  /*1cf0*/  LDS R80, [R78+UR7+0x60] ;  /* 0x000060074e507984 */ /* 0x000fde0008000800 */
[----:B------:R-:W-:-:S01]  /*1d00*/  NOP ;  /* 0x0000000000007918 */ /* 0x000fc20000000000 */
[----:B------:R-:W-:-:S15]  /*1d10*/  HMMA.16816.F16 R36, R24, R34, R36 ;  /* 0x000000221824723c */ /* 0x000fde0000000824 */
[----:B------:R-:W-:-:S04]  /*1d20*/  NOP ;  /* 0x0000000000007918 */ /* 0x000fc80000000000 */
[----:B------:R-:W-:Y:S01]  /*1d30*/  HADD2 R13, R36, R13 ;  /* 0x0000000d240d7230 */ /* 0x000fe20000000000 */
[----:B-1----:R-:W-:Y:S01]  /*1d40*/  F2FP.F16.E4M3.UNPACK_B R36, R40 ;  /* 0x00000028ff24723e */ /* 0x002fe200020006ff */
[----:B------:R-:W-:Y:S01]  /*1d50*/  HADD2 R14, R37, R14 ;  /* 0x0000000e250e7230 */ /* 0x000fe20000000000 */
[----:B------:R-:W-:-:S07]  /*1d60*/  F2FP.F16.E4M3.UNPACK_B R37, R41 ;  /* 0x00000029ff25723e */ /* 0x000fce00020006ff */
[----:B------:R-:W-:Y:S01]  /*1d70*/  HMMA.16816.F16 R20, R20, R36, RZ ;  /* 0x000000241414723c */ /* 0x000fe200000008ff */
[----:B------:R-:W-:Y:S02]  /*1d80*/  F2FP.F16.E4M3.UNPACK_B R40, R40.H1 ;  /* 0x00000028ff28723e */ /* 0x000fe400030006ff */
[----:B------:R-:W-:-:S15]  /*1d90*/  F2FP.F16.E4M3.UNPACK_B R41, R41.H1 ;  /* 0x00000029ff29723e */ /* 0x000fde00030006ff */
[----:B------:R-:W-:-:S02]  /*1da0*/  NOP ;  /* 0x0000000000007918 */ /* 0x000fc40000000000 */
        /* <DEDUP_REMOVED lines=33> */
[----:B------:R-:W3:Y:S06]  /*1fc0*/  LDS R27, [R78+UR7+0x16d0] ;  /* 0x0016d0074e1b7984 */ /* 0x000eec0008000800 */
[----:B------:R-:W-:-:S02]  /*1fd0*/  HADD2 R49, R20, R49 ;  /* 0x0000003114317230 */ /* 0x000fc40000000000 */
[----:B------:R-:W-:Y:S02]  /*1fe0*/  HADD2 R51, R21, R51 ;  /* 0x0000003315337230 */ /* 0x000fe40000000000 */
[----:B------:R-:W-:Y:S02]  /*1ff0*/  HADD2 R56, R56, R53 ;  /* 0x0000003538387230 */ /* 0x000fe40000000000 */
        /* <DEDUP_REMOVED lines=41> */
[----:B------:R-:W0:Y:S01]  /*2290*/  LDS R52, [R78+UR7+0x70] ;  /* 0x000070074e347984 */ /* 0x000e220008000800 */
[----:B------:R-:W-:Y:S08]  /*22a0*/  HMMA.16816.F16 R16, R20, R18, RZ ;  /* 0x000000121410723c */ /* 0x000ff000000008ff */
[----:B------:R-:W-:Y:S01]  /*22b0*/  HMMA.16816.F16 R28, R24, R28, R38 ;  /* 0x0000001c181c723c */ /* 0x000fe20000000826 */
[----:B------:R-:W1:Y:S04]  /*22c0*/  LDS R39, [R78+UR7+0x4f0] ;  /* 0x0004f0074e277984 */ /* 0x000e680008000800 */
[----:B------:R-:W2:Y:S03]  /*22d0*/  LDS R38, [R79+UR9+0x4e0] ;  /* 0x0004e0094f267984 */ /* 0x000ea60008000800 */
[C---:B------:R-:W-:Y:S08]  /*22e0*/  HMMA.16816.F16 R32, R20.reuse, R32, RZ ;  /* 0x000000201420723c */ /* 0x040ff000000008ff */
[----:B------:R-:W-:Y:S01]  /*22f0*/  HMMA.16816.F16 R20, R20, R36, RZ ;  /* 0x000000241414723c */ /* 0x000fe200000008ff */
[----:B------:R-:W3:Y:S07]  /*2300*/  LDS R37, [R79+UR9+0x4f0] ;  /* 0x0004f0094f257984 */ /* 0x000eee0008000800 */
[----:B------:R-:W-:Y:S01]  /*2310*/  HMMA.16816.F16 R16, R24, R30, R16 ;  /* 0x0000001e1810723c */ /* 0x000fe20000000810 */
[----:B------:R-:W-:Y:S01]  /*2320*/  HADD2 R30, R29, R2 ;  /* 0x000000021d1e7230 */ /* 0x000fe20000000000 */
[----:B------:R-:W-:-:S06]  /*2330*/  F2FP.F16.E4M3.UNPACK_B R2, R82 ;  /* 0x00000052ff02723e */ /* 0x000fcc00020006ff */
[----:B------:R-:W-:Y:S01]  /*2340*/  HMMA.16816.F16 R34, R24, R34, R32 ;  /* 0x000000221822723c */ /* 0x000fe20000000820 */
[----:B0-----:R-:W-:-:S07]  /*2350*/  F2FP.F16.E4M3.UNPACK_B R18, R52 ;  /* 0x00000034ff12723e */ /* 0x001fce00020006ff */
[----:B------:R-:W-:Y:S01]  /*2360*/  HMMA.16816.F16 R24, R24, R40, R20 ;  /* 0x000000281818723c */ /* 0x000fe20000000814 */
[----:B-1----:R-:W-:Y:S01]  /*2370*/  F2FP.F16.E4M3.UNPACK_B R19, R39 ;  /* 0x00000027ff13723e */ /* 0x002fe200020006ff */
[----:B------:R-:W0:Y:S01]  /*2380*/  LDS R41, [R79+UR9+0x960] ;  /* 0x000960094f297984 */ /* 0x000e220008000800 */
[----:B------:R-:W-:Y:S01]  /*2390*/  HADD2 R31, R16, R3 ;  /* 0x00000003101f7230 */ /* 0x000fe20000000000 */
[----:B------:R-:W-:Y:S01]  /*23a0*/  F2FP.F16.E4M3.UNPACK_B R3, R81 ;  /* 0x00000051ff03723e */ /* 0x000fe200020006ff */
[----:B------:R-:W-:Y:S01]  /*23b0*/  HADD2 R32, R17, R4 ;  /* 0x0000000411207230 */ /* 0x000fe20000000000 */
[----:B------:R-:W-:Y:S01]  /*23c0*/  F2FP.F16.E4M3.UNPACK_B R16, R80 ;  /* 0x00000050ff10723e */ /* 0x000fe200020006ff */
[----:B------:R-:W1:Y:S01]  /*23d0*/  LDS R40, [R79+UR9+0x970] ;  /* 0x000970094f287984 */ /* 0x000e620008000800 */
[----:B------:R-:W-:-:S07]  /*23e0*/  F2FP.F16.E4M3.UNPACK_B R17, R60 ;  /* 0x0000003cff11723e */ /* 0x000fce00020006ff */
[----:B------:R-:W-:Y:S01]  /*23f0*/  HMMA.16816.F16 R26, R16, R2, RZ ;  /* 0x00000002101a723c */ /* 0x000fe200000008ff */
[----:B------:R-:W-:Y:S01]  /*2400*/  HADD2 R34, R34, R5 ;  /* 0x0000000522227230 */ /* 0x000fe20000000000 */
[----:B--2---:R-:W-:Y:S01]  /*2410*/  F2FP.F16.E4M3.UNPACK_B R22, R38 ;  /* 0x00000026ff16723e */ /* 0x004fe200020006ff */
[----:B------:R-:W-:Y:S01]  /*2420*/  HADD2 R35, R35, R6 ;  /* 0x0000000623237230 */ /* 0x000fe20000000000 */
[----:B---3--:R-:W-:Y:S01]  /*2430*/  F2FP.F16.E4M3.UNPACK_B R23, R37 ;  /* 0x00000025ff17723e */ /* 0x008fe200020006ff */
[----:B------:R-:W-:Y:S01]  /*2440*/  HADD2 R33, R24, R7 ;  /* 0x0000000718217230 */ /* 0x000fe20000000000 */
[----:B------:R-:W-:Y:S02]  /*2450*/  F2FP.F16.E4M3.UNPACK_B R20, R82.H1 ;  /* 0x00000052ff14723e */ /* 0x000fe400030006ff */
[----:B------:R-:W-:Y:S02]  /*2460*/  F2FP.F16.E4M3.UNPACK_B R21, R81.H1 ;  /* 0x00000051ff15723e */ /* 0x000fe400030006ff */
[----:B------:R-:W-:-:S02]  /*2470*/  F2FP.F16.E4M3.UNPACK_B R4, R80.H1 ;  /* 0x00000050ff04723e */ /* 0x000fc400030006ff */
[----:B------:R-:W-:Y:S02]  /*2480*/  F2FP.F16.E4M3.UNPACK_B R5, R60.H1 ;  /* 0x0000003cff05723e */ /* 0x000fe400030006ff */
[----:B------:R-:W-:Y:S02]  /*2490*/  F2FP.F16.E4M3.UNPACK_B R6, R52.H1 ;  /* 0x00000034ff06723e */ /* 0x000fe400030006ff */
[----:B------:R-:W-:Y:S01]  /*24a0*/  F2FP.F16.E4M3.UNPACK_B R7, R39.H1 ;  /* 0x00000027ff07723e */ /* 0x000fe200030006ff */
[----:B------:R-:W-:Y:S02]  /*24b0*/  HADD2 R0, R28, R0 ;  /* 0x000000001c007230 */ /* 0x000fe40000000000 */
[----:B------:R-:W-:Y:S08]  /*24c0*/  HMMA.16816.F16 R28, R16, R22, RZ ;  /* 0x00000016101c723c */ /* 0x000ff000000008ff */
[----:B------:R-:W-:Y:S01]  /*24d0*/  HMMA.16816.F16 R26, R4, R20, R26 ;  /* 0x00000014041a723c */ /* 0x000fe2000000081a */
[----:B------:R-:W-:Y:S01]  /*24e0*/  HADD2 R36, R25, R8 ;  /* 0x0000000819247230 */ /* 0x000fe20000000000 */
[----:B------:R-:W-:-:S02]  /*24f0*/  F2FP.F16.E4M3.UNPACK_B R24, R38.H1 ;  /* 0x00000026ff18723e */ /* 0x000fc400030006ff */
[----:B------:R-:W-:-:S08]  /*2500*/  F2FP.F16.E4M3.UNPACK_B R25, R37.H1 ;  /* 0x00000025ff19723e */ /* 0x000fd000030006ff */
[----:B------:R-:W-:Y:S07]  /*2510*/  HMMA.16816.F16 R28, R4, R24, R28 ;  /* 0x00000018041c723c */ /* 0x000fee000000081c */
[----:B------:R-:W-:Y:S01]  /*2520*/  HADD2 R85, R26, R9 ;  /* 0x000000091a557230 */ /* 0x000fe20000000000 */
[-C--:B0-----:R-:W-:Y:S01]  /*2530*/  F2FP.F16.E4M3.UNPACK_B R26, R41.reuse ;  /* 0x00000029ff1a723e */ /* 0x081fe200020006ff */
[----:B------:R-:W-:Y:S01]  /*2540*/  HADD2 R38, R27, R10 ;  /* 0x0000000a1b267230 */ /* 0x000fe20000000000 */
[-C--:B-1----:R-:W-:Y:S01]  /*2550*/  F2FP.F16.E4M3.UNPACK_B R27, R40.reuse ;  /* 0x00000028ff1b723e */ /* 0x082fe200020006ff */
[----:B------:R-:W0:Y:S06]  /*2560*/  LDS R10, [R79+UR9+0xde0] ;  /* 0x000de0094f0a7984 */ /* 0x000e2c0008000800 */
[----:B------:R-:W-:Y:S02]  /*2570*/  HMMA.16816.F16 R8, R16, R26, RZ ;  /* 0x0000001a1008723c */ /* 0x000fe400000008ff */
[----:B------:R-:W-:Y:S01]  /*2580*/  HADD2 R87, R28, R11 ;  /* 0x0000000b1c577230 */ /* 0x000fe20000000000 */
[----:B------:R-:W-:Y:S01]  /*2590*/  F2FP.F16.E4M3.UNPACK_B R28, R41.H1 ;  /* 0x00000029ff1c723e */ /* 0x000fe200030006ff */
[----:B------:R-:W-:Y:S01]  /*25a0*/  HADD2 R60, R29, R12 ;  /* 0x0000000c1d3c7230 */ /* 0x000fe20000000000 */
[----:B------:R-:W-:Y:S01]  /*25b0*/  F2FP.F16.E4M3.UNPACK_B R29, R40.H1 ;  /* 0x00000028ff1d723e */ /* 0x000fe200030006ff */
[----:B------:R-:W-:-:S14]  /*25c0*/  LDS R11, [R78+UR7+0xdf0] ;  /* 0x000df0074e0b7984 */ /* 0x000fdc0008000800 */
[----:B------:R-:W-:-:S15]  /*25d0*/  HMMA.16816.F16 R8, R4, R28, R8 ;  /* 0x0000001c0408723c */ /* 0x000fde0000000808 */
[----:B------:R-:W-:-:S04]  /*25e0*/  NOP ;  /* 0x0000000000007918 */ /* 0x000fc80000000000 */
[----:B------:R-:W-:Y:S02]  /*25f0*/  HADD2 R83, R8, R13 ;  /* 0x0000000d08537230 */ /* 0x000fe40000000000 */
[----:B------:R-:W1:Y:S01]  /*2600*/  LDS R8, [R79+UR9+0xdf0] ;  /* 0x000df0094f087984 */ /* 0x000e620008000800 */
[----:B0-----:R-:W-:Y:S01]  /*2610*/  F2FP.F16.E4M3.UNPACK_B R12, R10 ;  /* 0x0000000aff0c723e */ /* 0x001fe200020006ff */
[----:B------:R-:W-:Y:S02]  /*2620*/  HADD2 R80, R9, R14 ;  /* 0x0000000e09507230 */ /* 0x000fe40000000000 */
[----:B------:R-:W0:Y:S01]  /*2630*/  LDS R9, [R78+UR7+0xde0] ;  /* 0x000de0074e097984 */ /* 0x000e220008000800 */
[----:B-1----:R-:W-:-:S07]  /*2640*/  F2FP.F16.E4M3.UNPACK_B R13, R8 ;  /* 0x00000008ff0d723e */ /* 0x002fce00020006ff */
[----:B------:R-:W-:Y:S01]  /*2650*/  HMMA.16816.F16 R18, R16, R12, RZ ;  /* 0x0000000c1012723c */ /* 0x000fe200000008ff */
[----:B------:R-:W-:Y:S02]  /*2660*/  F2FP.F16.E4M3.UNPACK_B R16, R10.H1 ;  /* 0x0000000aff10723e */ /* 0x000fe400030006ff */
[----:B------:R-:W-:Y:S01]  /*2670*/  F2FP.F16.E4M3.UNPACK_B R17, R8.H1 ;  /* 0x00000008ff11723e */ /* 0x000fe200030006ff */
[----:B------:R-:W1:Y:S04]  /*2680*/  LDS R10, [R78+UR7+0x970] ;  /* 0x000970074e0a7984 */ /* 0x000e680008000800 */
[----:B------:R-:W2:-:S12]  /*2690*/  LDS R8, [R78+UR7+0x960] ;  /* 0x000960074e087984 */ /* 0x000e980008000800 */
[----:B------:R-:W-:Y:S01]  /*26a0*/  HMMA.16816.F16 R18, R4, R16, R18 ;  /* 0x000000100412723c */ /* 0x000fe20000000812 */
[----:B0-----:R-:W-:Y:S02]  /*26b0*/  F2FP.F16.E4M3.UNPACK_B R5, R9 ;  /* 0x00000009ff05723e */ /* 0x001fe400020006ff */
[----:B------:R-:W-:Y:S02]  /*26c0*/  F2FP.F16.E4M3.UNPACK_B R7, R11 ;  /* 0x0000000bff07723e */ /* 0x000fe400020006ff */
[----:B-1----:R-:W-:Y:S02]  /*26d0*/  F2FP.F16.E4M3.UNPACK_B R6, R10 ;  /* 0x0000000aff06723e */ /* 0x002fe400020006ff */
[----:B--2---:R-:W-:-:S12]  /*26e0*/  F2FP.F16.E4M3.UNPACK_B R4, R8 ;  /* 0x00000008ff04723e */ /* 0x004fd800020006ff */
[----:B------:R-:W-:Y:S02]  /*26f0*/  HADD2 R55, R18, R55 ;  /* 0x0000003712377230 */ /* 0x000fe40000000000 */
[----:B------:R-:W-:Y:S02]  /*2700*/  HADD2 R82, R19, R58 ;  /* 0x0000003a13527230 */ /* 0x000fe40000000000 */
        /* <DEDUP_REMOVED lines=45> */
[C---:B------:R-:W-:Y:S01]  /*29e0*/  HMMA.16816.F16 R14, R4.reuse, R26, RZ ;  /* 0x0000001a040e723c */ /* 0x040fe200000008ff */
[----:B------:R-:W-:Y:S01]  /*29f0*/  HADD2 R37, R18, R44 ;  /* 0x0000002c12257230 */ /* 0x000fe20000000000 */
[----:B------:R-:W0:Y:S04]  /*2a00*/  LDS R19, [R78+UR7+0x1b60] ;  /* 0x001b60074e137984 */ /* 0x000e280008000800 */
[----:B------:R-:W1:Y:S02]  /*2a10*/  LDS R18, [R78+UR7+0x1fe0] ;  /* 0x001fe0074e127984 */ /* 0x000e640008000800 */
[----:B------:R-:W-:-:S12]  /*2a20*/  HMMA.16816.F16 R4, R4, R12, RZ ;  /* 0x0000000c0404723c */ /* 0x000fd800000008ff */
[C---:B------:R-:W-:Y:S08]  /*2a30*/  HMMA.16816.F16 R14, R8.reuse, R28, R14 ;  /* 0x0000001c080e723c */ /* 0x040ff0000000080e */
[----:B------:R-:W-:Y:S01]  /*2a40*/  HMMA.16816.F16 R8, R8, R16, R4 ;  /* 0x000000100808723c */ /* 0x000fe20000000804 */
[----:B------:R-:W2:Y:S04]  /*2a50*/  LDS R11, [R78+UR7+0x1b70] ;  /* 0x001b70074e0b7984 */ /* 0x000ea80008000800 */
[----:B------:R-:W3:Y:S01]  /*2a60*/  LDS R10, [R78+UR7+0x1ff0] ;  /* 0x001ff0074e0a7984 */ /* 0x000ee20008000800 */
[----:B0-----:R-:W-:-:S02]  /*2a70*/  F2FP.F16.E4M3.UNPACK_B R4, R19 ;  /* 0x00000013ff04723e */ /* 0x001fc400020006ff */
[----:B-1----:R-:W-:Y:S02]  /*2a80*/  F2FP.F16.E4M3.UNPACK_B R5, R18 ;  /* 0x00000012ff05723e */ /* 0x002fe400020006ff */
[----:B--2---:R-:W-:Y:S02]  /*2a90*/  F2FP.F16.E4M3.UNPACK_B R6, R11 ;  /* 0x0000000bff06723e */ /* 0x004fe400020006ff */
[----:B---3--:R-:W-:-:S07]  /*2aa0*/  F2FP.F16.E4M3.UNPACK_B R7, R10 ;  /* 0x0000000aff07723e */ /* 0x008fce00020006ff */
[C---:B------:R-:W-:Y:S08]  /*2ab0*/  HMMA.16816.F16 R2, R4.reuse, R2, RZ ;  /* 0x000000020402723c */ /* 0x040ff000000008ff */
[C---:B------:R-:W-:Y:S08]  /*2ac0*/  HMMA.16816.F16 R22, R4.reuse, R22, RZ ;  /* 0x000000160416723c */ /* 0x040ff000000008ff */
[C---:B------:R-:W-:Y:S08]  /*2ad0*/  HMMA.16816.F16 R26, R4.reuse, R26, RZ ;  /* 0x0000001a041a723c */ /* 0x040ff000000008ff */
[----:B------:R-:W-:Y:S01]  /*2ae0*/  HMMA.16816.F16 R12, R4, R12, RZ ;  /* 0x0000000c040c723c */ /* 0x000fe200000008ff */
[----:B------:R-:W-:-:S02]  /*2af0*/  F2FP.F16.E4M3.UNPACK_B R4, R19.H1 ;  /* 0x00000013ff04723e */ /* 0x000fc400030006ff */
[----:B------:R-:W-:Y:S02]  /*2b00*/  F2FP.F16.E4M3.UNPACK_B R5, R18.H1 ;  /* 0x00000012ff05723e */ /* 0x000fe400030006ff */
[----:B------:R-:W-:Y:S02]  /*2b10*/  F2FP.F16.E4M3.UNPACK_B R6, R11.H1 ;  /* 0x0000000bff06723e */ /* 0x000fe400030006ff */
[----:B------:R-:W-:Y:S01]  /*2b20*/  F2FP.F16.E4M3.UNPACK_B R7, R10.H1 ;  /* 0x0000000aff07723e */ /* 0x000fe200030006ff */
[----:B------:R-:W-:-:S06]  /*2b30*/  UIADD3 UR7, UPT, UPT, UR6, 0x70, URZ ;  /* 0x0000007006077890 */ /* 0x000fcc000fffe0ff */
[C---:B------:R-:W-:Y:S08]  /*2b40*/  HMMA.16816.F16 R2, R4.reuse, R20, R2 ;  /* 0x000000140402723c */ /* 0x040ff00000000802 */
[C---:B------:R-:W-:Y:S08]  /*2b50*/  HMMA.16816.F16 R22, R4.reuse, R24, R22 ;  /* 0x000000180416723c */ /* 0x040ff00000000816 */
[C---:B------:R-:W-:Y:S08]  /*2b60*/  HMMA.16816.F16 R26, R4.reuse, R28, R26 ;  /* 0x0000001c041a723c */ /* 0x040ff0000000081a */
[----:B------:R-:W-:Y:S01]  /*2b70*/  HMMA.16816.F16 R12, R4, R16, R12 ;  /* 0x00000010040c723c */ /* 0x000fe2000000080c */
[----:B------:R-:W-:Y:S01]  /*2b80*/  UISETP.GE.AND UP0, UPT, UR7, UR16, UPT ;  /* 0x000000100700728c */ /* 0x000fe2000bf06270 */
[----:B------:R-:W-:-:S02]  /*2b90*/  HADD2 R57, R8, R42 ;  /* 0x0000002a08397230 */ /* 0x000fc40000000000 */
[----:B------:R-:W-:Y:S02]  /*2ba0*/  VIADD R77, R77, 0x80 ;  /* 0x000000804d4d7836 */ /* 0x000fe40000000000 */
[----:B------:R-:W-:Y:S02]  /*2bb0*/  HADD2 R92, R9, R43 ;  /* 0x0000002b095c7230 */ /* 0x000fe40000000000 */
[----:B------:R-:W-:Y:S02]  /*2bc0*/  VIADD R64, R64, 0x80 ;  /* 0x0000008040407836 */ /* 0x000fe40000000000 */
[----:B------:R-:W-:Y:S02]  /*2bd0*/  HADD2 R95, R14, R45 ;  /* 0x0000002d0e5f7230 */ /* 0x000fe40000000000 */
[----:B------:R-:W-:Y:S02]  /*2be0*/  VIADD R63, R63, 0x80 ;  /* 0x000000803f3f7836 */ /* 0x000fe40000000000 */
        /* <DEDUP_REMOVED lines=13> */
[----:B------:R-:W-:Y:S02]  /*2cc0*/  HADD2 R43, R12, R33 ;  /* 0x000000210c2b7230 */ /* 0x000fe40000000000 */
[----:B------:R-:W-:Y:S01]  /*2cd0*/  HADD2 R86, R13, R36 ;  /* 0x000000240d567230 */ /* 0x000fe20000000000 */
[----:B------:R-:W-:Y:S01]  /*2ce0*/  UIADD3 UR6, UPT, UPT, UR6, 0x80, URZ ;  /* 0x0000008006067890 */ /* 0x000fe2000fffe0ff */
[----:B------:R-:W-:Y:S06]  /*2cf0*/  BAR.SYNC.DEFER_BLOCKING 0x0 ;  /* 0x0000000000007b1d */ /* 0x000fec0000010000 */
[----:B------:R-:W-:Y:S05]  /*2d00*/  BRA.U !UP0, `(.L_x_1) ;  /* 0xffffffd508a47547 */ /* 0x000fea000b83ffff */
.L_x_0:
[----:B------:R-:W2:Y:S01]  /*2d10*/  S2R R5, SR_CTAID.Y ;  /* 0x0000000000057919 */ /* 0x000ea20000002600 */
[----:B------:R-:W3:Y:S01]  /*2d20*/  LDC.64 R2, c[0x0][0x398] ;  /* 0x0000e600ff027b82 */ /* 0x000ee20000000a00 */
[C---:B-1----:R-:W-:Y:S01]  /*2d30*/  LOP3.LUT R0, R76.reuse, 0x60, RZ, 0xc0, !PT ;  /* 0x000000604c007812 */ /* 0x042fe200078ec0ff */
[----:B------:R-:W-:Y:S01]  /*2d40*/  IMAD.SHL.U32 R4, R76, 0x2, RZ ;  /* 0x000000024c047824 */ /* 0x000fe200078e00ff */
[----:B------:R-:W1:Y:S01]  /*2d50*/  S2R R13, SR_CTAID.X ;  /* 0x00000000000d7919 */ /* 0x000e620000002500 */
[--C-:B------:R-:W-:Y:S01]  /*2d60*/  SHF.R.U32.HI R6, RZ, 0x1, R76.reuse ;  /* 0x00000001ff067819 */ /* 0x100fe2000001164c */
[----:B------:R-:W4:Y:S01]  /*2d70*/  LDCU.64 UR4, c[0x0][0x390] ;  /* 0x00007200ff0477ac */ /* 0x000f220008000a00 */
[----:B------:R-:W-:Y:S02]  /*2d80*/  SHF.R.U32.HI R76, RZ, 0x2, R76 ;  /* 0x00000002ff4c7819 */ /* 0x000fe4000001164c */
[----:B------:R-:W-:Y:S02]  /*2d90*/  LOP3.LUT R6, R6, 0x40, RZ, 0xc0, !PT ;  /* 0x0000004006067812 */ /* 0x000fe400078ec0ff */
[----:B------:R-:W-:Y:S01]  /*2da0*/  LOP3.LUT R76, R76, 0x7, RZ, 0xc0, !PT ;  /* 0x000000074c4c7812 */ /* 0x000fe200078ec0ff */
[----:B--2---:R-:W-:Y:S01]  /*2db0*/  IMAD R0, R5, 0x80, R0 ;  /* 0x0000008005007824 */ /* 0x004fe200078e0200 */
[----:B------:R-:W-:Y:S01]  /*2dc0*/  LOP3.LUT R5, R4, 0x6, RZ, 0xc0, !PT ;  /* 0x0000000604057812 */ /* 0x000fe200078ec0ff */
[----:B-1----:R-:W-:-:S04]  /*2dd0*/  IMAD R13, R13, 0x80, R6 ;  /* 0x000000800d0d7824 */ /* 0x002fc800078e0206 */
[----:B------:R-:W-:Y:S02]  /*2de0*/  IMAD.IADD R0, R0, 0x1, R5 ;  /* 0x0000000100007824 */ /* 0x000fe400078e0205 */
[----:B------:R-:W-:Y:S02]  /*2df0*/  IMAD.IADD R13, R76, 0x1, R13 ;  /* 0x000000014c0d7824 */ /* 0x000fe400078e020d */
[----:B------:R-:W-:Y:S02]  /*2e00*/  VIADD R4, R0, 0x1 ;  /* 0x0000000100047836 */ /* 0x000fe40000000000 */
[C---:B------:R-:W-:Y:S02]  /*2e10*/  VIADD R15, R13.reuse, 0x8 ;  /* 0x000000080d0f7836 */ /* 0x040fe40000000000 */
[-C--:B---3--:R-:W-:Y:S01]  /*2e20*/  IMAD R12, R13, R3.reuse, RZ ;  /* 0x000000030d0c7224 */ /* 0x088fe200078e02ff */
[-C--:B------:R-:W-:Y:S01]  /*2e30*/  ISETP.GE.AND P1, PT, R4, R3.reuse, PT ;  /* 0x000000030400720c */ /* 0x080fe20003f26270 */
[----:B------:R-:W-:Y:S01]  /*2e40*/  VIADD R10, R0, 0x9 ;  /* 0x00000009000a7836 */ /* 0x000fe20000000000 */
[----:B------:R-:W-:Y:S01]  /*2e50*/  ISETP.GE.AND P3, PT, R4, R3, PT ;  /* 0x000000030400720c */ /* 0x000fe20003f66270 */
[----:B------:R-:W-:Y:S01]  /*2e60*/  IMAD R17, R3, 0x8, R12 ;  /* 0x0000000803117824 */ /* 0x000fe200078e020c */
[CC--:B------:R-:W-:Y:S01]  /*2e70*/  ISETP.LT.AND P1, PT, R13.reuse, R2.reuse, !P1 ;  /* 0x000000020d00720c */ /* 0x0c0fe20004f21270 */
[----:B------:R-:W-:Y:S01]  /*2e80*/  VIADD R19, R13, 0x18 ;  /* 0x000000180d137836 */ /* 0x000fe20000000000 */
[----:B------:R-:W-:-:S02]  /*2e90*/  ISETP.GE.OR P4, PT, R15, R2, P3 ;  /* 0x000000020f00720c */ /* 0x000fc40001f86670 */
[----:B------:R-:W-:-:S04]  /*2ea0*/  IADD3 R14, P0, PT, R0, R12, RZ ;  /* 0x0000000c000e7210 */ /* 0x000fc80007f1e0ff */
[----:B----4-:R-:W-:-:S05]  /*2eb0*/  LEA R4, P2, R14, UR4, 0x1 ;  /* 0x000000040e047c11 */ /* 0x010fca000f8408ff */
[----:B------:R-:W1:Y:S01]  /*2ec0*/  @P1 LDC.64 R8, c[0x0][0x390] ;  /* 0x0000e400ff081b82 */ /* 0x000e620000000a00 */
[C---:B------:R-:W-:Y:S02]  /*2ed0*/  @P1 IMAD.IADD R5, R0.reuse, 0x1, R12 ;  /* 0x0000000100051824 */ /* 0x040fe400078e020c */
[----:B------:R-:W-:-:S05]  /*2ee0*/  @!P4 IMAD.IADD R11, R0, 0x1, R17 ;  /* 0x00000001000bc824 */ /* 0x000fca00078e0211 */
[----:B------:R-:W2:Y:S01]  /*2ef0*/  @!P4 LDC.64 R6, c[0x0][0x390] ;  /* 0x0000e400ff06cb82 */ /* 0x000ea20000000a00 */
[----:B-1----:R-:W-:Y:S01]  /*2f00*/  @P1 IMAD.WIDE R8, R5, 0x2, R8 ;  /* 0x0000000205081825 */ /* 0x002fe200078e0208 */
[----:B------:R-:W-:Y:S02]  /*2f10*/  LEA.HI.X.SX32 R5, R12, RZ, 0x1, P0 ;  /* 0x000000ff0c057211 */ /* 0x000fe400000f0eff */
[----:B------:R-:W-:Y:S02]  /*2f20*/  ISETP.GE.AND P0, PT, R10, R3, PT ;  /* 0x000000030a00720c */ /* 0x000fe40003f06270 */
[----:B0-----:R0:W-:Y:S01]  /*2f30*/  @P1 STG.E desc[UR10][R8.64], R85 ;  /* 0x0000005508001986 */ /* 0x0011e2000c10190a */
[----:B------:R-:W-:Y:S02]  /*2f40*/  IADD3 R16, P1, PT, R0, R17, RZ ;  /* 0x0000001100107210 */ /* 0x000fe40007f3e0ff */
[----:B------:R-:W-:Y:S01]  /*2f50*/  LEA.HI.X R5, R14, UR5, R5, 0x1, P2 ;  /* 0x000000050e057c11 */ /* 0x000fe200090f0c05 */
[----:B------:R-:W-:Y:S01]  /*2f60*/  VIADD R14, R0, 0x11 ;  /* 0x00000011000e7836 */ /* 0x000fe20000000000 */
[----:B------:R-:W-:Y:S01]  /*2f70*/  ISETP.GE.OR P6, PT, R13, R2, P0 ;  /* 0x000000020d00720c */ /* 0x000fe200007c6670 */
[----:B--2---:R-:W-:Y:S01]  /*2f80*/  @!P4 IMAD.WIDE R10, R11, 0x2, R6 ;  /* 0x000000020b0ac825 */ /* 0x004fe200078e0206 */
[----:B------:R-:W-:-:S02]  /*2f90*/  LEA.HI.X.SX32 R17, R17, RZ, 0x1, P1 ;  /* 0x000000ff11117211 */ /* 0x000fc400008f0eff */
[----:B------:R-:W-:Y:S02]  /*2fa0*/  LEA R6, P1, R16, UR4, 0x1 ;  /* 0x0000000410067c11 */ /* 0x000fe4000f8208ff */
[----:B------:R-:W-:Y:S01]  /*2fb0*/  ISETP.GE.AND P2, PT, R14, R3, PT ;  /* 0x000000030e00720c */ /* 0x000fe20003f46270 */
[----:B------:R1:W-:Y:S01]  /*2fc0*/  @!P4 STG.E desc[UR10][R10.64], R38 ;  /* 0x000000260a00c986 */ /* 0x0003e2000c10190a */
[----:B------:R-:W-:Y:S01]  /*2fd0*/  LEA.HI.X R7, R16, UR5, R17, 0x1, P1 ;  /* 0x0000000510077c11 */ /* 0x000fe200088f0c11 */
[----:B------:R-:W-:Y:S01]  /*2fe0*/  VIADD R17, R13, 0x10 ;  /* 0x000000100d117836 */ /* 0x000fe20000000000 */
[-C--:B------:R-:W-:Y:S01]  /*2ff0*/  ISETP.GE.OR P5, PT, R15, R2.reuse, P0 ;  /* 0x000000020f00720c */ /* 0x080fe200007a6670 */
[----:B0-----:R-:W-:Y:S01]  /*3000*/  VIADD R8, R0, 0x19 ;  /* 0x0000001900087836 */ /* 0x001fe20000000000 */
[-C--:B------:R-:W-:Y:S01]  /*3010*/  ISETP.GE.OR P1, PT, R13, R2.reuse, P2 ;  /* 0x000000020d00720c */ /* 0x080fe20001726670 */
[----:B------:R-:W-:Y:S01]  /*3020*/  @!P6 STG.E desc[UR10][R4.64+0x10], R87 ;  /* 0x000010570400e986 */ /* 0x000fe2000c10190a */
[----:B------:R-:W-:-:S02]  /*3030*/  ISETP.GE.OR P6, PT, R15, R2, P2 ;  /* 0x000000020f00720c */ /* 0x000fc400017c6670 */
[----:B------:R-:W-:-:S07]  /*3040*/  ISETP.GE.OR P4, PT, R17, R2, P3 ;  /* 0x000000021100720c */ /* 0x000fce0001f86670 */
[----:B------:R-:W-:Y:S01]  /*3050*/  @!P5 STG.E desc[UR10][R6.64+0x10], R60 ;  /* 0x0000103c0600d986 */ /* 0x000fe2000c10190a */
[----:B------:R-:W-:-:S03]  /*3060*/  ISETP.GE.OR P5, PT, R19, R2, P3 ;  /* 0x000000021300720c */ /* 0x000fc60001fa6670 */
[----:B------:R-:W-:Y:S01]  /*3070*/  @!P1 STG.E desc[UR10][R4.64+0x20], R83 ;  /* 0x0000205304009986 */ /* 0x000fe2000c10190a */
[----:B------:R-:W-:Y:S01]  /*3080*/  ISETP.GE.AND P1, PT, R8, R3, PT ;  /* 0x000000030800720c */ /* 0x000fe20003f26270 */
[----:B-1----:R-:W0:Y:S02]  /*3090*/  @!P4 LDC.64 R10, c[0x0][0x390] ;  /* 0x0000e400ff0acb82 */ /* 0x002e240000000a00 */
[----:B------:R-:W-:Y:S01]  /*30a0*/  @!P6 STG.E desc[UR10][R6.64+0x20], R80 ;  /* 0x000020500600e986 */ /* 0x000fe2000c10190a */
[----:B------:R-:W-:-:S05]  /*30b0*/  ISETP.GE.OR P6, PT, R13, R2, P1 ;  /* 0x000000020d00720c */ /* 0x000fca0000fc6670 */
[----:B------:R-:W1:Y:S08]  /*30c0*/  @!P5 LDC.64 R8, c[0x0][0x390] ;  /* 0x0000e400ff08db82 */ /* 0x000e700000000a00 */
[----:B------:R2:W-:Y:S01]  /*30d0*/  @!P6 STG.E desc[UR10][R4.64+0x30], R55 ;  /* 0x000030370400e986 */ /* 0x0005e2000c10190a */
[----:B------:R-:W-:Y:S01]  /*30e0*/  ISETP.GE.OR P6, PT, R15, R2, P1 ;  /* 0x000000020f00720c */ /* 0x000fe20000fc6670 */
[----:B------:R-:W-:-:S02]  /*30f0*/  IMAD R15, R3, 0x10, R12 ;  /* 0x00000010030f7824 */ /* 0x000fc400078e020c */
[C---:B------:R-:W-:Y:S02]  /*3100*/  IMAD R12, R3.reuse, 0x20, R12 ;  /* 0x00000020030c7824 */ /* 0x040fe400078e020c */
[--C-:B------:R-:W-:Y:S02]  /*3110*/  @!P4 IMAD.IADD R23, R0, 0x1, R15.reuse ;  /* 0x000000010017c824 */ /* 0x100fe400078e020f */
[----:B------:R-:W-:Y:S02]  /*3120*/  IMAD R21, R3, 0x8, R15 ;  /* 0x0000000803157824 */ /* 0x000fe400078e020f */
[----:B0-----:R-:W-:-:S04]  /*3130*/  @!P4 IMAD.WIDE R10, R23, 0x2, R10 ;  /* 0x00000002170ac825 */ /* 0x001fc800078e020a */
[----:B------:R0:W-:Y:S01]  /*3140*/  @!P6 STG.E desc[UR10][R6.64+0x30], R82 ;  /* 0x000030520600e986 */ /* 0x0001e2000c10190a */
[C---:B------:R-:W-:Y:S01]  /*3150*/  IADD3 R14, P6, PT, R0.reuse, R15, RZ ;  /* 0x0000000f000e7210 */ /* 0x040fe20007fde0ff */
[----:B------:R-:W-:Y:S02]  /*3160*/  @!P5 IMAD.IADD R25, R0, 0x1, R21 ;  /* 0x000000010019d824 */ /* 0x000fe400078e0215 */
[----:B------:R-:W-:Y:S01]  /*3170*/  @!P4 STG.E desc[UR10][R10.64], R81 ;  /* 0x000000510a00c986 */ /* 0x000fe2000c10190a */
[-C--:B------:R-:W-:Y:S01]  /*3180*/  ISETP.GE.OR P4, PT, R17, R2.reuse, P0 ;  /* 0x000000021100720c */ /* 0x080fe20000786670 */
[----:B-1----:R-:W-:Y:S01]  /*3190*/  @!P5 IMAD.WIDE R8, R25, 0x2, R8 ;  /* 0x000000021908d825 */ /* 0x002fe200078e0208 */
[----:B------:R-:W-:Y:S02]  /*31a0*/  LEA.HI.X.SX32 R15, R15, RZ, 0x1, P6 ;  /* 0x000000ff0f0f7211 */ /* 0x000fe400030f0eff */
[----:B--2---:R-:W-:Y:S01]  /*31b0*/  LEA R4, P6, R14, UR4, 0x1 ;  /* 0x000000040e047c11 */ /* 0x004fe2000f8c08ff */
[----:B------:R-:W-:Y:S01]  /*31c0*/  VIADD R23, R13, 0x38 ;  /* 0x000000380d177836 */ /* 0x000fe20000000000 */
[----:B------:R1:W-:Y:S01]  /*31d0*/  @!P5 STG.E desc[UR10][R8.64], R48 ;  /* 0x000000300800d986 */ /* 0x0003e2000c10190a */
[----:B------:R-:W-:-:S02]  /*31e0*/  ISETP.GE.OR P5, PT, R19, R2, P0 ;  /* 0x000000021300720c */ /* 0x000fc400007a6670 */
[----:B------:R-:W-:Y:S02]  /*31f0*/  LEA.HI.X R5, R14, UR5, R15, 0x1, P6 ;  /* 0x000000050e057c11 */ /* 0x000fe4000b0f0c0f */
[----:B------:R-:W-:-:S03]  /*3200*/  IADD3 R14, P6, PT, R0, R21, RZ ;  /* 0x00000015000e7210 */ /* 0x000fc60007fde0ff */
[----:B------:R-:W-:Y:S01]  /*3210*/  @!P4 STG.E desc[UR10][R4.64+0x10], R41 ;  /* 0x000010290400c986 */ /* 0x000fe2000c10190a */
[----:B------:R-:W-:Y:S02]  /*3220*/  LEA.HI.X.SX32 R21, R21, RZ, 0x1, P6 ;  /* 0x000000ff15157211 */ /* 0x000fe400030f0eff */
[C---:B0-----:R-:W-:Y:S02]  /*3230*/  LEA R6, P4, R14.reuse, UR4, 0x1 ;  /* 0x000000040e067c11 */ /* 0x041fe4000f8808ff */
[-C--:B------:R-:W-:Y:S02]  /*3240*/  ISETP.GE.OR P6, PT, R17, R2.reuse, P2 ;  /* 0x000000021100720c */ /* 0x080fe400017c6670 */
[----:B------:R-:W-:Y:S01]  /*3250*/  LEA.HI.X R7, R14, UR5, R21, 0x1, P4 ;  /* 0x000000050e077c11 */ /* 0x000fe2000a0f0c15 */
[----:B------:R-:W-:Y:S01]  /*3260*/  VIADD R21, R13, 0x20 ;  /* 0x000000200d157836 */ /* 0x000fe20000000000 */
[----:B------:R-:W-:-:S03]  /*3270*/  ISETP.GE.OR P4, PT, R19, R2, P2 ;  /* 0x000000021300720c */ /* 0x000fc60001786670 */
[----:B------:R-:W-:Y:S01]  /*3280*/  @!P5 STG.E desc[UR10][R6.64+0x10], R52 ;  /* 0x000010340600d986 */ /* 0x000fe2000c10190a */
[----:B------:R-:W-:-:S05]  /*3290*/  ISETP.GE.OR P5, PT, R21, R2, P3 ;  /* 0x000000021500720c */ /* 0x000fca0001fa6670 */
[----:B------:R-:W-:Y:S01]  /*32a0*/  @!P6 STG.E desc[UR10][R4.64+0x20], R89 ;  /* 0x000020590400e986 */ /* 0x000fe2000c10190a */
[-C--:B------:R-:W-:Y:S01]  /*32b0*/  ISETP.GE.OR P6, PT, R17, R2.reuse, P1 ;  /* 0x000000021100720c */ /* 0x080fe20000fc6670 */
[----:B------:R-:W-:Y:S02]  /*32c0*/  VIADD R17, R13, 0x28 ;  /* 0x000000280d117836 */ /* 0x000fe40000000000 */
[----:B------:R-:W-:Y:S03]  /*32d0*/  @!P4 STG.E desc[UR10][R6.64+0x20], R84 ;  /* 0x000020540600c986 */ /* 0x000fe6000c10190a */
[----:B------:R-:W-:Y:S01]  /*32e0*/  ISETP.GE.OR P4, PT, R17, R2, P3 ;  /* 0x000000021100720c */ /* 0x000fe20001f86670 */
[----:B-1----:R-:W0:Y:S01]  /*32f0*/  @!P5 LDC.64 R8, c[0x0][0x390] ;  /* 0x0000e400ff08db82 */ /* 0x002e220000000a00 */
[----:B------:R-:W-:-:S05]  /*3300*/  @!P5 IMAD.IADD R11, R0, 0x1, R12 ;  /* 0x00000001000bd824 */ /* 0x000fca00078e020c */
[----:B------:R1:W-:Y:S01]  /*3310*/  @!P6 STG.E desc[UR10][R4.64+0x30], R49 ;  /* 0x000030310400e986 */ /* 0x0003e2000c10190a */
[----:B------:R-:W-:Y:S01]  /*3320*/  ISETP.GE.OR P6, PT, R19, R2, P1 ;  /* 0x000000021300720c */ /* 0x000fe20000fc6670 */
[----:B------:R-:W-:-:S04]  /*3330*/  IMAD R19, R3, 0x8, R12 ;  /* 0x0000000803137824 */ /* 0x000fc800078e020c */
[----:B------:R-:W2:Y:S01]  /*3340*/  @!P4 LDC.64 R14, c[0x0][0x390] ;  /* 0x0000e400ff0ecb82 */ /* 0x000ea20000000a00 */
[----:B-1----:R-:W-:-:S07]  /*3350*/  @!P4 IMAD.IADD R5, R0, 0x1, R19 ;  /* 0x000000010005c824 */ /* 0x002fce00078e0213 */
[----:B------:R2:W-:Y:S01]  /*3360*/  @!P6 STG.E desc[UR10][R6.64+0x30], R58 ;  /* 0x0000303a0600e986 */ /* 0x0005e2000c10190a */
[----:B------:R-:W-:Y:S01]  /*3370*/  IADD3 R16, P6, PT, R0, R12, RZ ;  /* 0x0000000c00107210 */ /* 0x000fe20007fde0ff */
[----:B0-----:R-:W-:-:S03]  /*3380*/  @!P5 IMAD.WIDE R8, R11, 0x2, R8 ;  /* 0x000000020b08d825 */ /* 0x001fc600078e0208 */
[----:B------:R-:W-:Y:S02]  /*3390*/  LEA.HI.X.SX32 R11, R12, RZ, 0x1, P6 ;  /* 0x000000ff0c0b7211 */ /* 0x000fe400030f0eff */
[C---:B------:R-:W-:Y:S01]  /*33a0*/  LEA R10, P6, R16.reuse, UR4, 0x1 ;  /* 0x00000004100a7c11 */ /* 0x040fe2000f8c08ff */
[----:B------:R-:W-:Y:S01]  /*33b0*/  @!P5 STG.E desc[UR10][R8.64], R39 ;  /* 0x000000270800d986 */ /* 0x000fe2000c10190a */
[----:B------:R-:W-:Y:S02]  /*33c0*/  ISETP.GE.OR P5, PT, R21, R2, P0 ;  /* 0x000000021500720c */ /* 0x000fe400007a6670 */
[----:B------:R-:W-:Y:S02]  /*33d0*/  LEA.HI.X R11, R16, UR5, R11, 0x1, P6 ;  /* 0x00000005100b7c11 */ /* 0x000fe4000b0f0c0b */
[----:B------:R-:W-:Y:S01]  /*33e0*/  IADD3 R16, P6, PT, R0, R19, RZ ;  /* 0x0000001300107210 */ /* 0x000fe20007fde0ff */
[----:B--2---:R-:W-:-:S03]  /*33f0*/  @!P4 IMAD.WIDE R6, R5, 0x2, R14 ;  /* 0x000000020506c825 */ /* 0x004fc600078e020e */
[----:B------:R-:W-:Y:S02]  /*3400*/  LEA.HI.X.SX32 R19, R19, RZ, 0x1, P6 ;  /* 0x000000ff13137211 */ /* 0x000fe400030f0eff */
[C---:B------:R-:W-:Y:S01]  /*3410*/  LEA R4, P6, R16.reuse, UR4, 0x1 ;  /* 0x0000000410047c11 */ /* 0x040fe2000f8c08ff */
[----:B------:R0:W-:Y:S01]  /*3420*/  @!P4 STG.E desc[UR10][R6.64], R50 ;  /* 0x000000320600c986 */ /* 0x0001e2000c10190a */
[-C--:B------:R-:W-:Y:S02]  /*3430*/  ISETP.GE.OR P4, PT, R17, R2.reuse, P0 ;  /* 0x000000021100720c */ /* 0x080fe40000786670 */
[----:B------:R-:W-:Y:S01]  /*3440*/  LEA.HI.X R5, R16, UR5, R19, 0x1, P6 ;  /* 0x0000000510057c11 */ /* 0x000fe2000b0f0c13 */
[----:B------:R-:W-:Y:S01]  /*3450*/  VIADD R19, R13, 0x30 ;  /* 0x000000300d137836 */ /* 0x000fe20000000000 */
[----:B------:R-:W-:Y:S01]  /*3460*/  @!P5 STG.E desc[UR10][R10.64+0x10], R37 ;  /* 0x000010250a00d986 */ /* 0x000fe2000c10190a */
[----:B------:R-:W-:-:S03]  /*3470*/  ISETP.GE.OR P6, PT, R21, R2, P2 ;  /* 0x000000021500720c */ /* 0x000fc600017c6670 */
[-C--:B------:R-:W-:Y:S02]  /*3480*/  ISETP.GE.OR P5, PT, R19, R2.reuse, P3 ;  /* 0x000000021300720c */ /* 0x080fe40001fa6670 */
[-C--:B------:R-:W-:Y:S01]  /*3490*/  ISETP.GE.OR P3, PT, R23, R2.reuse, P3 ;  /* 0x000000021700720c */ /* 0x080fe20001f66670 */
[----:B0-----:R-:W-:Y:S02]  /*34a0*/  IMAD R7, R3, 0x10, R12 ;  /* 0x0000001003077824 */ /* 0x001fe400078e020c */
[----:B------:R-:W-:Y:S01]  /*34b0*/  @!P4 STG.E desc[UR10][R4.64+0x10], R40 ;  /* 0x000010280400c986 */ /* 0x000fe2000c10190a */
[----:B------:R-:W-:Y:S01]  /*34c0*/  ISETP.GE.OR P4, PT, R21, R2, P1 ;  /* 0x000000021500720c */ /* 0x000fe20000f86670 */
[----:B------:R-:W-:-:S03]  /*34d0*/  IMAD R3, R3, 0x8, R7 ;  /* 0x0000000803037824 */ /* 0x000fc600078e0207 */
[----:B------:R-:W-:Y:S01]  /*34e0*/  @!P6 STG.E desc[UR10][R10.64+0x20], R95 ;  /* 0x0000205f0a00e986 */ /* 0x000fe2000c10190a */
[----:B------:R-:W-:Y:S02]  /*34f0*/  ISETP.GE.OR P6, PT, R17, R2, P2 ;  /* 0x000000021100720c */ /* 0x000fe400017c6670 */
[----:B------:R-:W0:Y:S01]  /*3500*/  @!P5 LDC.64 R8, c[0x0][0x390] ;  /* 0x0000e400ff08db82 */ /* 0x000e220000000a00 */
[----:B------:R-:W-:-:S07]  /*3510*/  @!P5 IMAD.IADD R13, R0, 0x1, R7 ;  /* 0x00000001000dd824 */ /* 0x000fce00078e0207 */
[----:B------:R-:W1:Y:S03]  /*3520*/  @!P3 LDC.64 R14, c[0x0][0x390] ;  /* 0x0000e400ff0ebb82 */ /* 0x000e660000000a00 */
[----:B------:R-:W-:Y:S01]  /*3530*/  @!P6 STG.E desc[UR10][R4.64+0x20], R94 ;  /* 0x0000205e0400e986 */ /* 0x000fe2000c10190a */
[----:B------:R-:W-:Y:S01]  /*3540*/  ISETP.GE.OR P6, PT, R17, R2, P1 ;  /* 0x000000021100720c */ /* 0x000fe20000fc6670 */
[C---:B------:R-:W-:Y:S02]  /*3550*/  @!P3 IMAD.IADD R17, R0.reuse, 0x1, R3 ;  /* 0x000000010011b824 */ /* 0x040fe400078e0203 */
[----:B------:R2:W-:Y:S01]  /*3560*/  @!P4 STG.E desc[UR10][R10.64+0x30], R57 ;  /* 0x000030390a00c986 */ /* 0x0005e2000c10190a */
[----:B------:R-:W-:-:S04]  /*3570*/  IADD3 R16, P4, PT, R0, R7, RZ ;  /* 0x0000000700107210 */ /* 0x000fc80007f9e0ff */
[----:B------:R-:W-:Y:S02]  /*3580*/  LEA.HI.X.SX32 R21, R7, RZ, 0x1, P4 ;  /* 0x000000ff07157211 */ /* 0x000fe400020f0eff */
[C---:B------:R-:W-:Y:S01]  /*3590*/  LEA R12, P4, R16.reuse, UR4, 0x1 ;  /* 0x00000004100c7c11 */ /* 0x040fe2000f8808ff */
[----:B0-----:R-:W-:Y:S02]  /*35a0*/  @!P5 IMAD.WIDE R6, R13, 0x2, R8 ;  /* 0x000000020d06d825 */ /* 0x001fe400078e0208 */
[----:B------:R0:W-:Y:S01]  /*35b0*/  @!P6 STG.E desc[UR10][R4.64+0x30], R92 ;  /* 0x0000305c0400e986 */ /* 0x0001e2000c10190a */
[----:B------:R-:W-:Y:S02]  /*35c0*/  LEA.HI.X R13, R16, UR5, R21, 0x1, P4 ;  /* 0x00000005100d7c11 */ /* 0x000fe4000a0f0c15 */
[-C--:B------:R-:W-:Y:S01]  /*35d0*/  ISETP.GE.OR P4, PT, R19, R2.reuse, P0 ;  /* 0x000000021300720c */ /* 0x080fe20000786670 */
[----:B------:R0:W-:Y:S01]  /*35e0*/  @!P5 STG.E desc[UR10][R6.64], R51 ;  /* 0x000000330600d986 */ /* 0x0001e2000c10190a */
[----:B------:R-:W-:Y:S01]  /*35f0*/  IADD3 R0, P5, PT, R0, R3, RZ ;  /* 0x0000000300007210 */ /* 0x000fe20007fbe0ff */
[----:B-1----:R-:W-:Y:S01]  /*3600*/  @!P3 IMAD.WIDE R8, R17, 0x2, R14 ;  /* 0x000000021108b825 */ /* 0x002fe200078e020e */
[----:B------:R-:W-:-:S02]  /*3610*/  ISETP.GE.OR P0, PT, R23, R2, P0 ;  /* 0x000000021700720c */ /* 0x000fc40000706670 */
[-C--:B------:R-:W-:Y:S02]  /*3620*/  ISETP.GE.OR P6, PT, R19, R2.reuse, P2 ;  /* 0x000000021300720c */ /* 0x080fe400017c6670 */
[----:B------:R0:W-:Y:S01]  /*3630*/  @!P3 STG.E desc[UR10][R8.64], R88 ;  /* 0x000000580800b986 */ /* 0x0001e2000c10190a */
[-C--:B------:R-:W-:Y:S02]  /*3640*/  ISETP.GE.OR P2, PT, R23, R2.reuse, P2 ;  /* 0x000000021700720c */ /* 0x080fe40001746670 */
[----:B------:R-:W-:Y:S02]  /*3650*/  ISETP.GE.OR P3, PT, R19, R2, P1 ;  /* 0x000000021300720c */ /* 0x000fe40000f66670 */
[----:B------:R0:W-:Y:S01]  /*3660*/  @!P4 STG.E desc[UR10][R12.64+0x10], R91 ;  /* 0x0000105b0c00c986 */ /* 0x0001e2000c10190a */
[----:B------:R-:W-:Y:S02]  /*3670*/  LEA.HI.X.SX32 R3, R3, RZ, 0x1, P5 ;  /* 0x000000ff03037211 */ /* 0x000fe400028f0eff */
[----:B--2---:R-:W-:-:S02]  /*3680*/  LEA R10, P5, R0, UR4, 0x1 ;  /* 0x00000004000a7c11 */ /* 0x004fc4000f8a08ff */
[----:B------:R-:W-:Y:S02]  /*3690*/  ISETP.GE.OR P1, PT, R23, R2, P1 ;  /* 0x000000021700720c */ /* 0x000fe40000f26670 */
[----:B------:R-:W-:-:S05]  /*36a0*/  LEA.HI.X R11, R0, UR5, R3, 0x1, P5 ;  /* 0x00000005000b7c11 */ /* 0x000fca000a8f0c03 */
[----:B------:R0:W-:Y:S04]  /*36b0*/  @!P0 STG.E desc[UR10][R10.64+0x10], R90 ;  /* 0x0000105a0a008986 */ /* 0x0001e8000c10190a */
[----:B------:R0:W-:Y:S04]  /*36c0*/  @!P6 STG.E desc[UR10][R12.64+0x20], R93 ;  /* 0x0000205d0c00e986 */ /* 0x0001e8000c10190a */
[----:B------:R0:W-:Y:S04]  /*36d0*/  @!P2 STG.E desc[UR10][R10.64+0x20], R42 ;  /* 0x0000202a0a00a986 */ /* 0x0001e8000c10190a */
[----:B------:R0:W-:Y:S01]  /*36e0*/  @!P3 STG.E desc[UR10][R12.64+0x30], R43 ;  /* 0x0000302b0c00b986 */ /* 0x0001e2000c10190a */
[----:B------:R-:W-:Y:S05]  /*36f0*/  @P1 EXIT ;  /* 0x000000000000194d */ /* 0x000fea0003800000 */
[----:B------:R-:W-:Y:S01]  /*3700*/  STG.E desc[UR10][R10.64+0x30], R86 ;  /* 0x000030560a007986 */ /* 0x000fe2000c10190a */
[----:B------:R-:W-:Y:S05]  /*3710*/  EXIT ;  /* 0x000000000000794d */ /* 0x000fea0003800000 */
.L_x_2:
[----:B------:R-:W-:-:S00]  /*3720*/  BRA `(.L_x_2) ;  /* 0xfffffffc00fc7947 */ /* 0x000fc0000383ffff */
[----:B------:R-:W-:-:S00]  /*3730*/  NOP ;  /* 0x0000000000007918 */ /* 0x000fc00000000000 */
        /* <DEDUP_REMOVED lines=12> */
.L_x_3:


//--------------------- .nv.shared._Z22fp8_gemm_f16acc_kernelPKhS0_Ptiii --------------------------
	.section	.nv.shared._Z22fp8_gemm_f16acc_kernelPKhS0_Ptiii,"aw",@nobits
	.sectionflags	@""
.nv.shared._Z22fp8_gemm_f16acc_kernelPKhS0_Ptiii:
	.zero		37888


//--------------------- .nv.shared.reserved.0     --------------------------
	.section	.nv.shared.reserved.0,"aw",@nobits
	.weak		__nv_reservedSMEM_offset_0_alias
	.size		__nv_reservedSMEM_offset_0_alias, 0, 64
	.other		__nv_reservedSMEM_offset_0_alias,@"STO_CUDA_RESERVED_SHARED STV_DEFAULT"
__nv_reservedSMEM_offset_0_alias:
	.zero		0
	.zero		64


//--------------------- .nv.constant0._Z22fp8_gemm_f16acc_kernelPKhS0_Ptiii --------------------------
	.section	.nv.constant0._Z22fp8_gemm_f16acc_kernelPKhS0_Ptiii,"a",@progbits
	.sectionflags	@""
	.align	4
.nv.constant0._Z22fp8_gemm_f16acc_kernelPKhS0_Ptiii:
	.zero		932


//--------------------- SYMBOLS --------------------------

	.type		.nv.reservedSmem.offset0,@object
	.size		.nv.reservedSmem.offset0,0x4
	.type		.nv.reservedSmem.cap,@object
	.size		.nv.reservedSmem.cap,0x4
